// auto-generated by cutlass_sweep.gemm — config: {"arch": "sm_90", "cluster_m": 8, "cluster_n": 1, "dtype": "int8", "dtype_b": "int8", "layout": "nt", "stages": 0, "tile_k": 32, "tile_m": 256, "tile_n": 256}
#include "cutlass/cutlass.h"
#include "cutlass/gemm/collective/collective_builder.hpp"
#include "cutlass/gemm/device/gemm_universal_adapter.h"
#include "cutlass/gemm/kernel/gemm_universal.hpp"
#include "cutlass/epilogue/collective/collective_builder.hpp"

using ElemA = int8_t;
using ElemB = int8_t;
using ElemCD = int8_t;
using Acc  = int32_t;
using TileShape    = cute::Shape<cute::_256, cute::_256, cute::_32>;
using ClusterShape = cute::Shape<cute::_8, cute::_1, cute::_1>;

using CollectiveEpilogue = typename cutlass::epilogue::collective::CollectiveBuilder<
    cutlass::arch::Sm90, cutlass::arch::OpClassTensorOp,
    TileShape, ClusterShape,
    cutlass::epilogue::collective::EpilogueTileAuto,
    Acc, Acc,
    ElemCD, cutlass::layout::RowMajor, 128 / cutlass::sizeof_bits<ElemCD>::value,
    ElemCD, cutlass::layout::RowMajor, 128 / cutlass::sizeof_bits<ElemCD>::value,
    cutlass::epilogue::collective::EpilogueScheduleAuto
  >::CollectiveOp;

using CollectiveMainloop = typename cutlass::gemm::collective::CollectiveBuilder<
    cutlass::arch::Sm90, cutlass::arch::OpClassTensorOp,
    ElemA, cutlass::layout::RowMajor, 128 / cutlass::sizeof_bits<ElemA>::value,
    ElemB, cutlass::layout::ColumnMajor, 128 / cutlass::sizeof_bits<ElemB>::value,
    Acc,
    TileShape, ClusterShape,
    cutlass::gemm::collective::StageCountAutoCarveout<static_cast<int>(sizeof(typename CollectiveEpilogue::SharedStorage))>,
    cutlass::gemm::collective::KernelScheduleAuto
  >::CollectiveOp;

using GemmKernel = cutlass::gemm::kernel::GemmUniversal<
    cute::Shape<int,int,int,int>,
    CollectiveMainloop,
    CollectiveEpilogue
>;
using Gemm = cutlass::gemm::device::GemmUniversalAdapter<GemmKernel>;

// Force the device kernel symbol into the cubin without needing a host main.
auto* _anchor = &cutlass::device_kernel<GemmKernel>;


// ===== COMPILED SASS (sm_90a) =====

	.target	sm_90a

	.elftype	@"ET_EXEC"


//--------------------- .note.nv.tkinfo           --------------------------
	.section	.note.nv.tkinfo,"",@"SHT_NOTE"
	.sectionflags	@"SHF_NOTE_NV_TKINFO"
	.tkinfo
        /*0018*/ 	.word	0x00000002
        /*0030*/ 	.string	""
        /*0030*/ 	.string	"ptxas"
        /*0030*/ 	.string	"Cuda compilation tools, release 13.0, V13.0.88"
        /*0030*/ 	.string	"Build cuda_13.0.r13.0/compiler.36424714_0"
        /*0030*/ 	.string	"-arch sm_90a -m 64 "



//--------------------- .note.nv.cuinfo           --------------------------
	.section	.note.nv.cuinfo,"",@"SHT_NOTE"
	.sectionflags	@"SHF_NOTE_NV_CUINFO"
        /*0018*/ 	.short	0x0002
        /*001a*/ 	.short	0x005a
        /*001c*/ 	.short	0x0082
	.zero		2


//--------------------- .nv.info                  --------------------------
	.section	.nv.info,"",@"SHT_CUDA_INFO"
	.align	4


	//----- nvinfo : EIATTR_REGCOUNT
	.align		4
        /*0000*/ 	.byte	0x04, 0x2f
        /*0002*/ 	.short	(.L_15 - .L_14)
	.align		4
.L_14:
        /*0004*/ 	.word	index@(_ZN7cutlass13device_kernelINS_4gemm6kernel13GemmUniversalIN4cute5tupleIJiiiiEEENS1_10collective13CollectiveMmaINS1_34MainloopSm90TmaGmmaWarpSpecializedILi14ENS5_IJNS4_1CILi8EEENSA_ILi1EEESC_EEENS1_35KernelTmaWarpSpecializedCooperativeEEENS5_IJNSA_ILi256EEESG_NSA_ILi32EEEEEEaNS5_IJlSC_lEEEaSJ_NS4_8TiledMMAINS4_8MMA_AtomIJNS4_4SM904GMMA27MMA_64x256x32_S32S8S8_SS_TNEEEENS4_6LayoutINS5_IJNSA_ILi2EEESC_SC_EEENS5_IJSC_NSA_ILi0EEEST_EEEEENS5_IJNS4_10UnderscoreESW_SW_EEEEENS4_13SM90_TMA_LOADENS4_14ComposedLayoutINS4_7SwizzleILi1ELi4ELi3EEENS4_18smem_ptr_flag_bitsILi8EEENSQ_INS5_IJSB_SH_EEENS5_IJSH_SC_EEEEEEEvNS4_8identityENS4_23SM90_TMA_LOAD_MULTICASTES18_vS19_EENS_8epilogue10collective6detail29Sm90TmaWarpSpecializedAdapterINS1D_15DefaultEpilogueIaSJ_SJ_NS1C_6thread17LinearCombinationIaLi1EiiLNS1H_9ScaleType4KindE0ELNS_15FloatRoundStyleE2EaEENS1_15EpilogueDefaultEEEEEvvEEEEvNT_6ParamsE)
        /*0008*/ 	.word	0x000000a8


	//----- nvinfo : EIATTR_FRAME_SIZE
	.align		4
.L_15:
        /*000c*/ 	.byte	0x04, 0x11
        /*000e*/ 	.short	(.L_17 - .L_16)
	.align		4
.L_16:
        /*0010*/ 	.word	index@(_ZN7cutlass13device_kernelINS_4gemm6kernel13GemmUniversalIN4cute5tupleIJiiiiEEENS1_10collective13CollectiveMmaINS1_34MainloopSm90TmaGmmaWarpSpecializedILi14ENS5_IJNS4_1CILi8EEENSA_ILi1EEESC_EEENS1_35KernelTmaWarpSpecializedCooperativeEEENS5_IJNSA_ILi256EEESG_NSA_ILi32EEEEEEaNS5_IJlSC_lEEEaSJ_NS4_8TiledMMAINS4_8MMA_AtomIJNS4_4SM904GMMA27MMA_64x256x32_S32S8S8_SS_TNEEEENS4_6LayoutINS5_IJNSA_ILi2EEESC_SC_EEENS5_IJSC_NSA_ILi0EEEST_EEEEENS5_IJNS4_10UnderscoreESW_SW_EEEEENS4_13SM90_TMA_LOADENS4_14ComposedLayoutINS4_7SwizzleILi1ELi4ELi3EEENS4_18smem_ptr_flag_bitsILi8EEENSQ_INS5_IJSB_SH_EEENS5_IJSH_SC_EEEEEEEvNS4_8identityENS4_23SM90_TMA_LOAD_MULTICASTES18_vS19_EENS_8epilogue10collective6detail29Sm90TmaWarpSpecializedAdapterINS1D_15DefaultEpilogueIaSJ_SJ_NS1C_6thread17LinearCombinationIaLi1EiiLNS1H_9ScaleType4KindE0ELNS_15FloatRoundStyleE2EaEENS1_15EpilogueDefaultEEEEEvvEEEEvNT_6ParamsE)
        /*0014*/ 	.word	0x000002c0


	//----- nvinfo : EIATTR_MIN_STACK_SIZE
	.align		4
.L_17:
        /*0018*/ 	.byte	0x04, 0x12
        /*001a*/ 	.short	(.L_19 - .L_18)
	.align		4
.L_18:
        /*001c*/ 	.word	index@(_ZN7cutlass13device_kernelINS_4gemm6kernel13GemmUniversalIN4cute5tupleIJiiiiEEENS1_10collective13CollectiveMmaINS1_34MainloopSm90TmaGmmaWarpSpecializedILi14ENS5_IJNS4_1CILi8EEENSA_ILi1EEESC_EEENS1_35KernelTmaWarpSpecializedCooperativeEEENS5_IJNSA_ILi256EEESG_NSA_ILi32EEEEEEaNS5_IJlSC_lEEEaSJ_NS4_8TiledMMAINS4_8MMA_AtomIJNS4_4SM904GMMA27MMA_64x256x32_S32S8S8_SS_TNEEEENS4_6LayoutINS5_IJNSA_ILi2EEESC_SC_EEENS5_IJSC_NSA_ILi0EEEST_EEEEENS5_IJNS4_10UnderscoreESW_SW_EEEEENS4_13SM90_TMA_LOADENS4_14ComposedLayoutINS4_7SwizzleILi1ELi4ELi3EEENS4_18smem_ptr_flag_bitsILi8EEENSQ_INS5_IJSB_SH_EEENS5_IJSH_SC_EEEEEEEvNS4_8identityENS4_23SM90_TMA_LOAD_MULTICASTES18_vS19_EENS_8epilogue10collective6detail29Sm90TmaWarpSpecializedAdapterINS1D_15DefaultEpilogueIaSJ_SJ_NS1C_6thread17LinearCombinationIaLi1EiiLNS1H_9ScaleType4KindE0ELNS_15FloatRoundStyleE2EaEENS1_15EpilogueDefaultEEEEEvvEEEEvNT_6ParamsE)
        /*0020*/ 	.word	0x000002c0
.L_19:


//--------------------- .nv.compat                --------------------------
	.section	.nv.compat,"",@"SHT_CUDA_COMPAT_INFO"
	.align	4
        /*0000*/ 	.byte	0x02, 0x09, 0x01, 0x00, 0x02, 0x02, 0x04, 0x00, 0x02, 0x05, 0x05, 0x00, 0x03, 0x07, 0x01, 0x01
        /*0010*/ 	.byte	0x02, 0x03, 0x01, 0x00, 0x02, 0x06, 0x01, 0x00, 0x04, 0x0b, 0x08, 0x00, 0x00, 0x00, 0x00, 0x00
        /*0020*/ 	.byte	0x00, 0x00, 0x00, 0x00


//--------------------- .nv.info._ZN7cutlass13device_kernelINS_4gemm6kernel13GemmUniversalIN4cute5tupleIJiiiiEEENS1_10collective13CollectiveMmaINS1_34MainloopSm90TmaGmmaWarpSpecializedILi14ENS5_IJNS4_1CILi8EEENSA_ILi1EEESC_EEENS1_35KernelTmaWarpSpecializedCooperativeEEENS5_IJNSA_ILi256EEESG_NSA_ILi32EEEEEEaNS5_IJlSC_lEEEaSJ_NS4_8TiledMMAINS4_8MMA_AtomIJNS4_4SM904GMMA27MMA_64x256x32_S32S8S8_SS_TNEEEENS4_6LayoutINS5_IJNSA_ILi2EEESC_SC_EEENS5_IJSC_NSA_ILi0EEEST_EEEEENS5_IJNS4_10UnderscoreESW_SW_EEEEENS4_13SM90_TMA_LOADENS4_14ComposedLayoutINS4_7SwizzleILi1ELi4ELi3EEENS4_18smem_ptr_flag_bitsILi8EEENSQ_INS5_IJSB_SH_EEENS5_IJSH_SC_EEEEEEEvNS4_8identityENS4_23SM90_TMA_LOAD_MULTICASTES18_vS19_EENS_8epilogue10collective6detail29Sm90TmaWarpSpecializedAdapterINS1D_15DefaultEpilogueIaSJ_SJ_NS1C_6thread17LinearCombinationIaLi1EiiLNS1H_9ScaleType4KindE0ELNS_15FloatRoundStyleE2EaEENS1_15EpilogueDefaultEEEEEvvEEEEvNT_6ParamsE --------------------------
	.section	.nv.info._ZN7cutlass13device_kernelINS_4gemm6kernel13GemmUniversalIN4cute5tupleIJiiiiEEENS1_10collective13CollectiveMmaINS1_34MainloopSm90TmaGmmaWarpSpecializedILi14ENS5_IJNS4_1CILi8EEENSA_ILi1EEESC_EEENS1_35KernelTmaWarpSpecializedCooperativeEEENS5_IJNSA_ILi256EEESG_NSA_ILi32EEEEEEaNS5_IJlSC_lEEEaSJ_NS4_8TiledMMAINS4_8MMA_AtomIJNS4_4SM904GMMA27MMA_64x256x32_S32S8S8_SS_TNEEEENS4_6LayoutINS5_IJNSA_ILi2EEESC_SC_EEENS5_IJSC_NSA_ILi0EEEST_EEEEENS5_IJNS4_10UnderscoreESW_SW_EEEEENS4_13SM90_TMA_LOADENS4_14ComposedLayoutINS4_7SwizzleILi1ELi4ELi3EEENS4_18smem_ptr_flag_bitsILi8EEENSQ_INS5_IJSB_SH_EEENS5_IJSH_SC_EEEEEEEvNS4_8identityENS4_23SM90_TMA_LOAD_MULTICASTES18_vS19_EENS_8epilogue10collective6detail29Sm90TmaWarpSpecializedAdapterINS1D_15DefaultEpilogueIaSJ_SJ_NS1C_6thread17LinearCombinationIaLi1EiiLNS1H_9ScaleType4KindE0ELNS_15FloatRoundStyleE2EaEENS1_15EpilogueDefaultEEEEEvvEEEEvNT_6ParamsE,"",@"SHT_CUDA_INFO"
	.sectionflags	@""
	.align	4


	//----- nvinfo : EIATTR_CUDA_API_VERSION
	.align		4
        /*0000*/ 	.byte	0x04, 0x37
        /*0002*/ 	.short	(.L_21 - .L_20)
.L_20:
        /*0004*/ 	.word	0x00000082


	//----- nvinfo : EIATTR_KPARAM_INFO
	.align		4
.L_21:
        /*0008*/ 	.byte	0x04, 0x17
        /*000a*/ 	.short	(.L_23 - .L_22)
.L_22:
        /*000c*/ 	.word	0x00000000
        /*0010*/ 	.short	0x0000
        /*0012*/ 	.short	0x0070
        /*0014*/ 	.byte	0x00, 0xf0, 0x01, 0x10


	//----- nvinfo : EIATTR_SPARSE_MMA_MASK
	.align		4
.L_23:
        /*0018*/ 	.byte	0x03, 0x50
        /*001a*/ 	.short	0x0000


	//----- nvinfo : EIATTR_MAXREG_COUNT
	.align		4
        /*001c*/ 	.byte	0x03, 0x1b
        /*001e*/ 	.short	0x00a8


	//----- nvinfo : EIATTR_NUM_BARRIERS
	.align		4
        /*0020*/ 	.byte	0x02, 0x4c
        /*0022*/ 	.byte	0x01
	.zero		1


	//----- nvinfo : EIATTR_EXTERNS
	.align		4
        /*0024*/ 	.byte	0x04, 0x0f
        /*0026*/ 	.short	(.L_25 - .L_24)


	//   ....[0]....
	.align		4
.L_24:
        /*0028*/ 	.word	index@(__assertfail)


	//----- nvinfo : EIATTR_ANNOTATIONS
	.align		4
.L_25:
        /*002c*/ 	.byte	0x04, 0x55
        /*002e*/ 	.short	(.L_27 - .L_26)


	//   ....[0]....
.L_26:
        /*0030*/ 	.word	0x00000001
        /*0034*/ 	.byte	0x60, 0x0b, 0x00, 0x00, 0x01, 0x00, 0x00, 0x00, 0x80, 0x0b, 0x00, 0x00, 0x01, 0x00, 0x00, 0x00
        /* <DEDUP_REMOVED lines=251> */
        /*0ff4*/ 	.byte	0xb0, 0x1a, 0x01, 0x00, 0x01, 0x00, 0x00, 0x00, 0xd0, 0x1a, 0x01, 0x00


	//----- nvinfo : EIATTR_MERCURY_ISA_VERSION
	.align		4
.L_27:
        /*1000*/ 	.byte	0x03, 0x5f
        /*1002*/ 	.short	0x0101


	//----- nvinfo : EIATTR_INT_WARP_WIDE_INSTR_OFFSETS
	.align		4
        /*1004*/ 	.byte	0x04, 0x31
        /*1006*/ 	.short	(.L_29 - .L_28)


	//   ....[0]....
.L_28:
        /*1008*/ 	.word	0x00000730


	//   ....[1]....
        /*100c*/ 	.word	0x00000740


	//   ....[2]....
        /*1010*/ 	.word	0x00000880


	//----- nvinfo : EIATTR_COOP_GROUP_MASK_REGIDS
	.align		4
.L_29:
        /*1014*/ 	.byte	0x04, 0x29
        /*1016*/ 	.short	(.L_31 - .L_30)


	//   ....[0]....
.L_30:
        /*1018*/ 	.word	0xffffffff


	//   ....[1]....
        /*101c*/ 	.word	0xffffffff


	//   ....[2]....
        /*1020*/ 	.word	0xffffffff


	//   ....[3]....
        /*1024*/ 	.word	0xffffffff


	//   ....[4]....
        /*1028*/ 	.word	0xffffffff


	//   ....[5]....
        /*102c*/ 	.word	0xffffffff


	//----- nvinfo : EIATTR_COOP_GROUP_INSTR_OFFSETS
	.align		4
.L_31:
        /*1030*/ 	.byte	0x04, 0x28
        /*1032*/ 	.short	(.L_33 - .L_32)


	//   ....[0]....
.L_32:
        /*1034*/ 	.word	0x00000070


	//   ....[1]....
        /*1038*/ 	.word	0x00000080


	//   ....[2]....
        /*103c*/ 	.word	0x000001a0


	//   ....[3]....
        /*1040*/ 	.word	0x00000550


	//   ....[4]....
        /*1044*/ 	.word	0x000009b0


	//   ....[5]....
        /*1048*/ 	.word	0x00001580


	//----- nvinfo : EIATTR_REG_RECONFIG
	.align		4
.L_33:
        /*104c*/ 	.byte	0x01, 0x54
	.zero		2


	//----- nvinfo : EIATTR_SYSCALL_OFFSETS
	.align		4
        /*1050*/ 	.byte	0x04, 0x46
        /*1052*/ 	.short	(.L_35 - .L_34)


	//   ....[0]....
.L_34:
        /*1054*/ 	.word	0x00001740


	//----- nvinfo : EIATTR_MBARRIER_INSTR_OFFSETS
	.align		4
.L_35:
        /*1058*/ 	.byte	0x04, 0x39
        /*105a*/ 	.short	(.L_37 - .L_36)


	//   ....[0]....
.L_36:
        /*105c*/ 	.word	0x00000350
        /*1060*/ 	.word	0x000000ff
        /*1064*/ 	.word	0x00000000
        /*1068*/ 	.short	0x0100
        /*106a*/ 	.byte	0x08
	.zero		1


	//   ....[1]....
        /*106c*/ 	.word	0x00000360
        /*1070*/ 	.word	0x000000ff
        /*1074*/ 	.word	0x00000070
        /*1078*/ 	.short	0x0100
        /*107a*/ 	.byte	0x08
	.zero		1


	//   ....[2]....
        /*107c*/ 	.word	0x00000370
        /*1080*/ 	.word	0x000000ff
        /*1084*/ 	.word	0x00000008
        /*1088*/ 	.short	0x0100
        /*108a*/ 	.byte	0x08
	.zero		1


	//   ....[3]....
        /*108c*/ 	.word	0x00000380
        /*1090*/ 	.word	0x000000ff
        /*1094*/ 	.word	0x00000078
        /*1098*/ 	.short	0x0100
        /*109a*/ 	.byte	0x08
	.zero		1


	//   ....[4]....
        /*109c*/ 	.word	0x00000390
        /*10a0*/ 	.word	0x000000ff
        /*10a4*/ 	.word	0x00000010
        /*10a8*/ 	.short	0x0100
        /*10aa*/ 	.byte	0x08
	.zero		1


	//   ....[5]....
        /*10ac*/ 	.word	0x000003a0
        /*10b0*/ 	.word	0x000000ff
        /*10b4*/ 	.word	0x00000080
        /*10b8*/ 	.short	0x0100
        /*10ba*/ 	.byte	0x08
	.zero		1


	//   ....[6]....
        /*10bc*/ 	.word	0x000003b0
        /*10c0*/ 	.word	0x000000ff
        /*10c4*/ 	.word	0x00000018
        /*10c8*/ 	.short	0x0100
        /*10ca*/ 	.byte	0x08
	.zero		1


	//   ....[7]....
        /*10cc*/ 	.word	0x000003c0
        /*10d0*/ 	.word	0x000000ff
        /*10d4*/ 	.word	0x00000088
        /*10d8*/ 	.short	0x0100
        /*10da*/ 	.byte	0x08
	.zero		1


	//   ....[8]....
        /*10dc*/ 	.word	0x000003d0
        /*10e0*/ 	.word	0x000000ff
        /*10e4*/ 	.word	0x00000020
        /*10e8*/ 	.short	0x0100
        /*10ea*/ 	.byte	0x08
	.zero		1


	//   ....[9]....
        /*10ec*/ 	.word	0x000003e0
        /*10f0*/ 	.word	0x000000ff
        /*10f4*/ 	.word	0x00000090
        /*10f8*/ 	.short	0x0100
        /*10fa*/ 	.byte	0x08
	.zero		1


	//   ....[10]....
        /*10fc*/ 	.word	0x000003f0
        /*1100*/ 	.word	0x000000ff
        /*1104*/ 	.word	0x00000028
        /*1108*/ 	.short	0x0100
        /*110a*/ 	.byte	0x08
	.zero		1


	//   ....[11]....
        /*110c*/ 	.word	0x00000400
        /*1110*/ 	.word	0x000000ff
        /*1114*/ 	.word	0x00000098
        /*1118*/ 	.short	0x0100
        /*111a*/ 	.byte	0x08
	.zero		1


	//   ....[12]....
        /*111c*/ 	.word	0x00000410
        /*1120*/ 	.word	0x000000ff
        /*1124*/ 	.word	0x00000030
        /*1128*/ 	.short	0x0100
        /*112a*/ 	.byte	0x08
	.zero		1


	//   ....[13]....
        /*112c*/ 	.word	0x00000420
        /*1130*/ 	.word	0x000000ff
        /*1134*/ 	.word	0x000000a0
        /*1138*/ 	.short	0x0100
        /*113a*/ 	.byte	0x08
	.zero		1


	//   ....[14]....
        /*113c*/ 	.word	0x00000430
        /*1140*/ 	.word	0x000000ff
        /*1144*/ 	.word	0x00000038
        /*1148*/ 	.short	0x0100
        /*114a*/ 	.byte	0x08
	.zero		1


	//   ....[15]....
        /*114c*/ 	.word	0x00000440
        /*1150*/ 	.word	0x000000ff
        /*1154*/ 	.word	0x000000a8
        /*1158*/ 	.short	0x0100
        /*115a*/ 	.byte	0x08
	.zero		1


	//   ....[16]....
        /*115c*/ 	.word	0x00000450
        /*1160*/ 	.word	0x000000ff
        /*1164*/ 	.word	0x00000040
        /*1168*/ 	.short	0x0100
        /*116a*/ 	.byte	0x08
	.zero		1


	//   ....[17]....
        /*116c*/ 	.word	0x00000460
        /*1170*/ 	.word	0x000000ff
        /*1174*/ 	.word	0x000000b0
        /*1178*/ 	.short	0x0100
        /*117a*/ 	.byte	0x08
	.zero		1


	//   ....[18]....
        /*117c*/ 	.word	0x00000470
        /*1180*/ 	.word	0x000000ff
        /*1184*/ 	.word	0x00000048
        /*1188*/ 	.short	0x0100
        /*118a*/ 	.byte	0x08
	.zero		1


	//   ....[19]....
        /*118c*/ 	.word	0x00000480
        /*1190*/ 	.word	0x000000ff
        /*1194*/ 	.word	0x000000b8
        /*1198*/ 	.short	0x0100
        /*119a*/ 	.byte	0x08
	.zero		1


	//   ....[20]....
        /*119c*/ 	.word	0x00000490
        /*11a0*/ 	.word	0x000000ff
        /*11a4*/ 	.word	0x00000050
        /*11a8*/ 	.short	0x0100
        /*11aa*/ 	.byte	0x08
	.zero		1


	//   ....[21]....
        /*11ac*/ 	.word	0x000004a0
        /*11b0*/ 	.word	0x000000ff
        /*11b4*/ 	.word	0x000000c0
        /*11b8*/ 	.short	0x0100
        /*11ba*/ 	.byte	0x08
	.zero		1


	//   ....[22]....
        /*11bc*/ 	.word	0x000004b0
        /*11c0*/ 	.word	0x000000ff
        /*11c4*/ 	.word	0x00000058
        /*11c8*/ 	.short	0x0100
        /*11ca*/ 	.byte	0x08
	.zero		1


	//   ....[23]....
        /*11cc*/ 	.word	0x000004c0
        /*11d0*/ 	.word	0x000000ff
        /*11d4*/ 	.word	0x000000c8
        /*11d8*/ 	.short	0x0100
        /*11da*/ 	.byte	0x08
	.zero		1


	//   ....[24]....
        /*11dc*/ 	.word	0x000004d0
        /*11e0*/ 	.word	0x000000ff
        /*11e4*/ 	.word	0x00000060
        /*11e8*/ 	.short	0x0100
        /*11ea*/ 	.byte	0x08
	.zero		1


	//   ....[25]....
        /*11ec*/ 	.word	0x000004e0
        /*11f0*/ 	.word	0x000000ff
        /*11f4*/ 	.word	0x000000d0
        /*11f8*/ 	.short	0x0100
        /*11fa*/ 	.byte	0x08
	.zero		1


	//   ....[26]....
        /*11fc*/ 	.word	0x000004f0
        /*1200*/ 	.word	0x000000ff
        /*1204*/ 	.word	0x00000068
        /*1208*/ 	.short	0x0100
        /*120a*/ 	.byte	0x08
	.zero		1


	//   ....[27]....
        /*120c*/ 	.word	0x00000500
        /*1210*/ 	.word	0x000000ff
        /*1214*/ 	.word	0x000000d8
        /*1218*/ 	.short	0x0100
        /*121a*/ 	.byte	0x08
	.zero		1


	//   ....[28]....
        /*121c*/ 	.word	0x000008f0
        /*1220*/ 	.word	0x000000ff
        /*1224*/ 	.word	0x000000f0
        /*1228*/ 	.short	0x0100
        /*122a*/ 	.byte	0x06
	.zero		1


	//   ....[29]....
        /*122c*/ 	.word	0x00000910
        /*1230*/ 	.word	0x000000ff
        /*1234*/ 	.word	0x000000f8
        /*1238*/ 	.short	0x0100
        /*123a*/ 	.byte	0x06
	.zero		1


	//   ....[30]....
        /*123c*/ 	.word	0x00001820
        /*1240*/ 	.word	0x00000003
        /*1244*/ 	.word	0x00000000
        /*1248*/ 	.short	0x010a
        /*124a*/ 	.byte	0x3f
	.zero		1


	//   ....[31]....
        /*124c*/ 	.word	0x00001860
        /*1250*/ 	.word	0x00000003
        /*1254*/ 	.word	0x00000000
        /*1258*/ 	.short	0x010a
        /*125a*/ 	.byte	0x3f
	.zero		1


	//   ....[32]....
        /*125c*/ 	.word	0x00001f00
        /*1260*/ 	.word	0x00000005
        /*1264*/ 	.word	0x00000000
        /*1268*/ 	.short	0x010a
        /*126a*/ 	.byte	0x3f
	.zero		1


	//   ....[33]....
        /*126c*/ 	.word	0x00001f40
        /*1270*/ 	.word	0x00000005
        /*1274*/ 	.word	0x00000000
        /*1278*/ 	.short	0x010a
        /*127a*/ 	.byte	0x3f
	.zero		1


	//   ....[34]....
        /*127c*/ 	.word	0x00002b70
        /*1280*/ 	.word	0x00000005
        /*1284*/ 	.word	0x00000000
        /*1288*/ 	.short	0x0101
        /*128a*/ 	.byte	0x3f
	.zero		1


	//   ....[35]....
        /*128c*/ 	.word	0x00002d90
        /*1290*/ 	.word	0x00000000
        /*1294*/ 	.word	0x00000000
        /*1298*/ 	.short	0x0101
        /*129a*/ 	.byte	0x3f
	.zero		1


	//   ....[36]....
        /*129c*/ 	.word	0x00011630
        /*12a0*/ 	.word	0x0000000c
        /*12a4*/ 	.word	0x00000070
        /*12a8*/ 	.short	0x010a
        /*12aa*/ 	.byte	0x3f
	.zero		1


	//   ....[37]....
        /*12ac*/ 	.word	0x000119d0
        /*12b0*/ 	.word	0x00000002
        /*12b4*/ 	.word	0x000000f8
        /*12b8*/ 	.short	0x0101
        /*12ba*/ 	.byte	0x3f
	.zero		1


	//   ....[38]....
        /*12bc*/ 	.word	0x000121d0
        /*12c0*/ 	.word	0x00000005
        /*12c4*/ 	.word	0x00000000
        /*12c8*/ 	.short	0x010a
        /*12ca*/ 	.byte	0x3f
	.zero		1


	//   ....[39]....
        /*12cc*/ 	.word	0x00012260
        /*12d0*/ 	.word	0x00000007
        /*12d4*/ 	.word	0x00000000
        /*12d8*/ 	.short	0x010a
        /*12da*/ 	.byte	0x3f
	.zero		1


	//   ....[40]....
        /*12dc*/ 	.word	0x000122f0
        /*12e0*/ 	.word	0x00000007
        /*12e4*/ 	.word	0x00000000
        /*12e8*/ 	.short	0x010a
        /*12ea*/ 	.byte	0x3f
	.zero		1


	//   ....[41]....
        /*12ec*/ 	.word	0x00012380
        /*12f0*/ 	.word	0x00000007
        /*12f4*/ 	.word	0x00000000
        /*12f8*/ 	.short	0x010a
        /*12fa*/ 	.byte	0x3f
	.zero		1


	//   ....[42]....
        /*12fc*/ 	.word	0x00012410
        /*1300*/ 	.word	0x00000007
        /*1304*/ 	.word	0x00000000
        /*1308*/ 	.short	0x010a
        /*130a*/ 	.byte	0x3f
	.zero		1


	//   ....[43]....
        /*130c*/ 	.word	0x000124a0
        /*1310*/ 	.word	0x00000007
        /*1314*/ 	.word	0x00000000
        /*1318*/ 	.short	0x010a
        /*131a*/ 	.byte	0x3f
	.zero		1


	//   ....[44]....
        /*131c*/ 	.word	0x00012530
        /*1320*/ 	.word	0x00000007
        /*1324*/ 	.word	0x00000000
        /*1328*/ 	.short	0x010a
        /*132a*/ 	.byte	0x3f
	.zero		1


	//   ....[45]....
        /*132c*/ 	.word	0x000125c0
        /*1330*/ 	.word	0x00000007
        /*1334*/ 	.word	0x00000000
        /*1338*/ 	.short	0x010a
        /*133a*/ 	.byte	0x3f
	.zero		1


	//   ....[46]....
        /*133c*/ 	.word	0x00012650
        /*1340*/ 	.word	0x00000007
        /*1344*/ 	.word	0x00000000
        /*1348*/ 	.short	0x010a
        /*134a*/ 	.byte	0x3f
	.zero		1


	//   ....[47]....
        /*134c*/ 	.word	0x000126e0
        /*1350*/ 	.word	0x00000007
        /*1354*/ 	.word	0x00000000
        /*1358*/ 	.short	0x010a
        /*135a*/ 	.byte	0x3f
	.zero		1


	//   ....[48]....
        /*135c*/ 	.word	0x00012770
        /*1360*/ 	.word	0x00000007
        /*1364*/ 	.word	0x00000000
        /*1368*/ 	.short	0x010a
        /*136a*/ 	.byte	0x3f
	.zero		1


	//   ....[49]....
        /*136c*/ 	.word	0x00012800
        /*1370*/ 	.word	0x00000007
        /*1374*/ 	.word	0x00000000
        /*1378*/ 	.short	0x010a
        /*137a*/ 	.byte	0x3f
	.zero		1


	//   ....[50]....
        /*137c*/ 	.word	0x00012890
        /*1380*/ 	.word	0x00000007
        /*1384*/ 	.word	0x00000000
        /*1388*/ 	.short	0x010a
        /*138a*/ 	.byte	0x3f
	.zero		1


	//   ....[51]....
        /*138c*/ 	.word	0x00012920
        /*1390*/ 	.word	0x00000003
        /*1394*/ 	.word	0x00000000
        /*1398*/ 	.short	0x010a
        /*139a*/ 	.byte	0x3f
	.zero		1


	//   ....[52]....
        /*139c*/ 	.word	0x00012980
        /*13a0*/ 	.word	0x00000003
        /*13a4*/ 	.word	0x00000000
        /*13a8*/ 	.short	0x010a
        /*13aa*/ 	.byte	0x3f
	.zero		1


	//   ....[53]....
        /*13ac*/ 	.word	0x000129d0
        /*13b0*/ 	.word	0x00000005
        /*13b4*/ 	.word	0x00000000
        /*13b8*/ 	.short	0x010a
        /*13ba*/ 	.byte	0x3f
	.zero		1


	//   ....[54]....
        /*13bc*/ 	.word	0x00012aa0
        /*13c0*/ 	.word	0x0000000c
        /*13c4*/ 	.word	0x00000070
        /*13c8*/ 	.short	0x010a
        /*13ca*/ 	.byte	0x3f
	.zero		1


	//   ....[55]....
        /*13cc*/ 	.word	0x00012b70
        /*13d0*/ 	.word	0x00000005
        /*13d4*/ 	.word	0x00000000
        /*13d8*/ 	.short	0x010a
        /*13da*/ 	.byte	0x3f
	.zero		1


	//   ....[56]....
        /*13dc*/ 	.word	0x00012bc0
        /*13e0*/ 	.word	0x00000007
        /*13e4*/ 	.word	0x00000000
        /*13e8*/ 	.short	0x010a
        /*13ea*/ 	.byte	0x3f
	.zero		1


	//   ....[57]....
        /*13ec*/ 	.word	0x00012c10
        /*13f0*/ 	.word	0x00000007
        /*13f4*/ 	.word	0x00000000
        /*13f8*/ 	.short	0x010a
        /*13fa*/ 	.byte	0x3f
	.zero		1


	//   ....[58]....
        /*13fc*/ 	.word	0x00012c60
        /*1400*/ 	.word	0x00000007
        /*1404*/ 	.word	0x00000000
        /*1408*/ 	.short	0x010a
        /*140a*/ 	.byte	0x3f
	.zero		1


	//   ....[59]....
        /*140c*/ 	.word	0x00012cb0
        /*1410*/ 	.word	0x00000007
        /*1414*/ 	.word	0x00000000
        /*1418*/ 	.short	0x010a
        /*141a*/ 	.byte	0x3f
	.zero		1


	//   ....[60]....
        /*141c*/ 	.word	0x00012d00
        /*1420*/ 	.word	0x00000007
        /*1424*/ 	.word	0x00000000
        /*1428*/ 	.short	0x010a
        /*142a*/ 	.byte	0x3f
	.zero		1


	//   ....[61]....
        /*142c*/ 	.word	0x00012d50
        /*1430*/ 	.word	0x00000007
        /*1434*/ 	.word	0x00000000
        /*1438*/ 	.short	0x010a
        /*143a*/ 	.byte	0x3f
	.zero		1


	//   ....[62]....
        /*143c*/ 	.word	0x00012da0
        /*1440*/ 	.word	0x00000007
        /*1444*/ 	.word	0x00000000
        /*1448*/ 	.short	0x010a
        /*144a*/ 	.byte	0x3f
	.zero		1


	//   ....[63]....
        /*144c*/ 	.word	0x00012df0
        /*1450*/ 	.word	0x00000007
        /*1454*/ 	.word	0x00000000
        /*1458*/ 	.short	0x010a
        /*145a*/ 	.byte	0x3f
	.zero		1


	//   ....[64]....
        /*145c*/ 	.word	0x00012e40
        /*1460*/ 	.word	0x00000007
        /*1464*/ 	.word	0x00000000
        /*1468*/ 	.short	0x010a
        /*146a*/ 	.byte	0x3f
	.zero		1


	//   ....[65]....
        /*146c*/ 	.word	0x00012e90
        /*1470*/ 	.word	0x00000007
        /*1474*/ 	.word	0x00000000
        /*1478*/ 	.short	0x010a
        /*147a*/ 	.byte	0x3f
	.zero		1


	//   ....[66]....
        /*147c*/ 	.word	0x00012ee0
        /*1480*/ 	.word	0x00000007
        /*1484*/ 	.word	0x00000000
        /*1488*/ 	.short	0x010a
        /*148a*/ 	.byte	0x3f
	.zero		1


	//   ....[67]....
        /*148c*/ 	.word	0x00012f30
        /*1490*/ 	.word	0x00000007
        /*1494*/ 	.word	0x00000000
        /*1498*/ 	.short	0x010a
        /*149a*/ 	.byte	0x3f
	.zero		1


	//----- nvinfo : EIATTR_NUM_MBARRIERS
	.align		4
.L_37:
        /*149c*/ 	.byte	0x03, 0x38
        /*149e*/ 	.short	0x001e


	//----- nvinfo : EIATTR_EXIT_INSTR_OFFSETS
	.align		4
        /*14a0*/ 	.byte	0x04, 0x1c
        /*14a2*/ 	.short	(.L_39 - .L_38)


	//   ....[0]....
.L_38:
        /*14a4*/ 	.word	0x00000c10


	//   ....[1]....
        /*14a8*/ 	.word	0x000014a0


	//   ....[2]....
        /*14ac*/ 	.word	0x00010c70


	//   ....[3]....
        /*14b0*/ 	.word	0x00011290


	//   ....[4]....
        /*14b4*/ 	.word	0x00012970


	//----- nvinfo : EIATTR_MAX_THREADS
	.align		4
.L_39:
        /*14b8*/ 	.byte	0x04, 0x05
        /*14ba*/ 	.short	(.L_41 - .L_40)
.L_40:
        /*14bc*/ 	.word	0x00000180
        /*14c0*/ 	.word	0x00000001
        /*14c4*/ 	.word	0x00000001


	//----- nvinfo : EIATTR_CRS_STACK_SIZE
	.align		4
.L_41:
        /*14c8*/ 	.byte	0x04, 0x1e
        /*14ca*/ 	.short	(.L_43 - .L_42)
.L_42:
        /*14cc*/ 	.word	0x00000000


	//----- nvinfo : EIATTR_CBANK_PARAM_SIZE
	.align		4
.L_43:
        /*14d0*/ 	.byte	0x03, 0x19
        /*14d2*/ 	.short	0x0470


	//----- nvinfo : EIATTR_PARAM_CBANK
	.align		4
        /*14d4*/ 	.byte	0x04, 0x0a
        /*14d6*/ 	.short	(.L_45 - .L_44)
	.align		4
.L_44:
        /*14d8*/ 	.word	index@(.nv.constant0._ZN7cutlass13device_kernelINS_4gemm6kernel13GemmUniversalIN4cute5tupleIJiiiiEEENS1_10collective13CollectiveMmaINS1_34MainloopSm90TmaGmmaWarpSpecializedILi14ENS5_IJNS4_1CILi8EEENSA_ILi1EEESC_EEENS1_35KernelTmaWarpSpecializedCooperativeEEENS5_IJNSA_ILi256EEESG_NSA_ILi32EEEEEEaNS5_IJlSC_lEEEaSJ_NS4_8TiledMMAINS4_8MMA_AtomIJNS4_4SM904GMMA27MMA_64x256x32_S32S8S8_SS_TNEEEENS4_6LayoutINS5_IJNSA_ILi2EEESC_SC_EEENS5_IJSC_NSA_ILi0EEEST_EEEEENS5_IJNS4_10UnderscoreESW_SW_EEEEENS4_13SM90_TMA_LOADENS4_14ComposedLayoutINS4_7SwizzleILi1ELi4ELi3EEENS4_18smem_ptr_flag_bitsILi8EEENSQ_INS5_IJSB_SH_EEENS5_IJSH_SC_EEEEEEEvNS4_8identityENS4_23SM90_TMA_LOAD_MULTICASTES18_vS19_EENS_8epilogue10collective6detail29Sm90TmaWarpSpecializedAdapterINS1D_15DefaultEpilogueIaSJ_SJ_NS1C_6thread17LinearCombinationIaLi1EiiLNS1H_9ScaleType4KindE0ELNS_15FloatRoundStyleE2EaEENS1_15EpilogueDefaultEEEEEvvEEEEvNT_6ParamsE)
        /*14dc*/ 	.short	0x0210
        /*14de*/ 	.short	0x0470


	//----- nvinfo : EIATTR_SW_WAR
	.align		4
.L_45:
        /*14e0*/ 	.byte	0x04, 0x36
        /*14e2*/ 	.short	(.L_47 - .L_46)
.L_46:
        /*14e4*/ 	.word	0x00000008
.L_47:


//--------------------- .nv.callgraph             --------------------------
	.section	.nv.callgraph,"",@"SHT_CUDA_CALLGRAPH"
	.align	4
	.sectionentsize	8
	.align		4
        /*0000*/ 	.word	0x00000000
	.align		4
        /*0004*/ 	.word	0xffffffff
	.align		4
        /*0008*/ 	.word	index@(_ZN7cutlass13device_kernelINS_4gemm6kernel13GemmUniversalIN4cute5tupleIJiiiiEEENS1_10collective13CollectiveMmaINS1_34MainloopSm90TmaGmmaWarpSpecializedILi14ENS5_IJNS4_1CILi8EEENSA_ILi1EEESC_EEENS1_35KernelTmaWarpSpecializedCooperativeEEENS5_IJNSA_ILi256EEESG_NSA_ILi32EEEEEEaNS5_IJlSC_lEEEaSJ_NS4_8TiledMMAINS4_8MMA_AtomIJNS4_4SM904GMMA27MMA_64x256x32_S32S8S8_SS_TNEEEENS4_6LayoutINS5_IJNSA_ILi2EEESC_SC_EEENS5_IJSC_NSA_ILi0EEEST_EEEEENS5_IJNS4_10UnderscoreESW_SW_EEEEENS4_13SM90_TMA_LOADENS4_14ComposedLayoutINS4_7SwizzleILi1ELi4ELi3EEENS4_18smem_ptr_flag_bitsILi8EEENSQ_INS5_IJSB_SH_EEENS5_IJSH_SC_EEEEEEEvNS4_8identityENS4_23SM90_TMA_LOAD_MULTICASTES18_vS19_EENS_8epilogue10collective6detail29Sm90TmaWarpSpecializedAdapterINS1D_15DefaultEpilogueIaSJ_SJ_NS1C_6thread17LinearCombinationIaLi1EiiLNS1H_9ScaleType4KindE0ELNS_15FloatRoundStyleE2EaEENS1_15EpilogueDefaultEEEEEvvEEEEvNT_6ParamsE)
	.align		4
        /*000c*/ 	.word	index@(__assertfail)
	.align		4
        /*0010*/ 	.word	0x00000000
	.align		4
        /*0014*/ 	.word	0xfffffffe
	.align		4
        /*0018*/ 	.word	0x00000000
	.align		4
        /*001c*/ 	.word	0xfffffffd
	.align		4
        /*0020*/ 	.word	0x00000000
	.align		4
        /*0024*/ 	.word	0xfffffffc


//--------------------- .nv.constant4             --------------------------
	.section	.nv.constant4,"a",@progbits
	.align	8
	.align		8
.nv.constant4:
        /*0000*/ 	.dword	__assertfail
	.align		8
        /*0008*/ 	.dword	__unnamed_1
	.align		8
        /*0010*/ 	.dword	_ZN40_INTERNAL_b1264bc4_4_k_cu_6a00898f_165814cuda3std3__45__cpo5beginE
	.align		8
        /*0018*/ 	.dword	_ZN40_INTERNAL_b1264bc4_4_k_cu_6a00898f_165814cuda3std3__45__cpo3endE
	.align		8
        /*0020*/ 	.dword	_ZN40_INTERNAL_b1264bc4_4_k_cu_6a00898f_165814cuda3std3__45__cpo6cbeginE
	.align		8
        /*0028*/ 	.dword	_ZN40_INTERNAL_b1264bc4_4_k_cu_6a00898f_165814cuda3std3__45__cpo4cendE
	.align		8
        /*0030*/ 	.dword	_ZN40_INTERNAL_b1264bc4_4_k_cu_6a00898f_165814cuda3std3__442_GLOBAL__N__b1264bc4_4_k_cu_6a00898f_165816ignoreE
	.align		8
        /*0038*/ 	.dword	_ZN40_INTERNAL_b1264bc4_4_k_cu_6a00898f_165814cuda3std3__419piecewise_constructE
	.align		8
        /*0040*/ 	.dword	_ZN40_INTERNAL_b1264bc4_4_k_cu_6a00898f_165814cuda3std3__48in_placeE
	.align		8
        /*0048*/ 	.dword	_ZN40_INTERNAL_b1264bc4_4_k_cu_6a00898f_165814cuda3std6ranges3__45__cpo4swapE
	.align		8
        /*0050*/ 	.dword	_ZN40_INTERNAL_b1264bc4_4_k_cu_6a00898f_165814cuda3std6ranges3__45__cpo9iter_moveE
	.align		8
        /*0058*/ 	.dword	_ZN40_INTERNAL_b1264bc4_4_k_cu_6a00898f_165814cute7productE
	.align		8
        /*0060*/ 	.dword	_ZN40_INTERNAL_b1264bc4_4_k_cu_6a00898f_165814cute1_E
	.align		8
        /*0068*/ 	.dword	$str$22
	.align		8
        /*0070*/ 	.dword	$str$23


//--------------------- .text._ZN7cutlass13device_kernelINS_4gemm6kernel13GemmUniversalIN4cute5tupleIJiiiiEEENS1_10collective13CollectiveMmaINS1_34MainloopSm90TmaGmmaWarpSpecializedILi14ENS5_IJNS4_1CILi8EEENSA_ILi1EEESC_EEENS1_35KernelTmaWarpSpecializedCooperativeEEENS5_IJNSA_ILi256EEESG_NSA_ILi32EEEEEEaNS5_IJlSC_lEEEaSJ_NS4_8TiledMMAINS4_8MMA_AtomIJNS4_4SM904GMMA27MMA_64x256x32_S32S8S8_SS_TNEEEENS4_6LayoutINS5_IJNSA_ILi2EEESC_SC_EEENS5_IJSC_NSA_ILi0EEEST_EEEEENS5_IJNS4_10UnderscoreESW_SW_EEEEENS4_13SM90_TMA_LOADENS4_14ComposedLayoutINS4_7SwizzleILi1ELi4ELi3EEENS4_18smem_ptr_flag_bitsILi8EEENSQ_INS5_IJSB_SH_EEENS5_IJSH_SC_EEEEEEEvNS4_8identityENS4_23SM90_TMA_LOAD_MULTICASTES18_vS19_EENS_8epilogue10collective6detail29Sm90TmaWarpSpecializedAdapterINS1D_15DefaultEpilogueIaSJ_SJ_NS1C_6thread17LinearCombinationIaLi1EiiLNS1H_9ScaleType4KindE0ELNS_15FloatRoundStyleE2EaEENS1_15EpilogueDefaultEEEEEvvEEEEvNT_6ParamsE --------------------------
	.section	.text._ZN7cutlass13device_kernelINS_4gemm6kernel13GemmUniversalIN4cute5tupleIJiiiiEEENS1_10collective13CollectiveMmaINS1_34MainloopSm90TmaGmmaWarpSpecializedILi14ENS5_IJNS4_1CILi8EEENSA_ILi1EEESC_EEENS1_35KernelTmaWarpSpecializedCooperativeEEENS5_IJNSA_ILi256EEESG_NSA_ILi32EEEEEEaNS5_IJlSC_lEEEaSJ_NS4_8TiledMMAINS4_8MMA_AtomIJNS4_4SM904GMMA27MMA_64x256x32_S32S8S8_SS_TNEEEENS4_6LayoutINS5_IJNSA_ILi2EEESC_SC_EEENS5_IJSC_NSA_ILi0EEEST_EEEEENS5_IJNS4_10UnderscoreESW_SW_EEEEENS4_13SM90_TMA_LOADENS4_14ComposedLayoutINS4_7SwizzleILi1ELi4ELi3EEENS4_18smem_ptr_flag_bitsILi8EEENSQ_INS5_IJSB_SH_EEENS5_IJSH_SC_EEEEEEEvNS4_8identityENS4_23SM90_TMA_LOAD_MULTICASTES18_vS19_EENS_8epilogue10collective6detail29Sm90TmaWarpSpecializedAdapterINS1D_15DefaultEpilogueIaSJ_SJ_NS1C_6thread17LinearCombinationIaLi1EiiLNS1H_9ScaleType4KindE0ELNS_15FloatRoundStyleE2EaEENS1_15EpilogueDefaultEEEEEvvEEEEvNT_6ParamsE,"ax",@progbits
	.align	128
.text._ZN7cutlass13device_kernelINS_4gemm6kernel13GemmUniversalIN4cute5tupleIJiiiiEEENS1_10collective13CollectiveMmaINS1_34MainloopSm90TmaGmmaWarpSpecializedILi14ENS5_IJNS4_1CILi8EEENSA_ILi1EEESC_EEENS1_35KernelTmaWarpSpecializedCooperativeEEENS5_IJNSA_ILi256EEESG_NSA_ILi32EEEEEEaNS5_IJlSC_lEEEaSJ_NS4_8TiledMMAINS4_8MMA_AtomIJNS4_4SM904GMMA27MMA_64x256x32_S32S8S8_SS_TNEEEENS4_6LayoutINS5_IJNSA_ILi2EEESC_SC_EEENS5_IJSC_NSA_ILi0EEEST_EEEEENS5_IJNS4_10UnderscoreESW_SW_EEEEENS4_13SM90_TMA_LOADENS4_14ComposedLayoutINS4_7SwizzleILi1ELi4ELi3EEENS4_18smem_ptr_flag_bitsILi8EEENSQ_INS5_IJSB_SH_EEENS5_IJSH_SC_EEEEEEEvNS4_8identityENS4_23SM90_TMA_LOAD_MULTICASTES18_vS19_EENS_8epilogue10collective6detail29Sm90TmaWarpSpecializedAdapterINS1D_15DefaultEpilogueIaSJ_SJ_NS1C_6thread17LinearCombinationIaLi1EiiLNS1H_9ScaleType4KindE0ELNS_15FloatRoundStyleE2EaEENS1_15EpilogueDefaultEEEEEvvEEEEvNT_6ParamsE:
        .type           _ZN7cutlass13device_kernelINS_4gemm6kernel13GemmUniversalIN4cute5tupleIJiiiiEEENS1_10collective13CollectiveMmaINS1_34MainloopSm90TmaGmmaWarpSpecializedILi14ENS5_IJNS4_1CILi8EEENSA_ILi1EEESC_EEENS1_35KernelTmaWarpSpecializedCooperativeEEENS5_IJNSA_ILi256EEESG_NSA_ILi32EEEEEEaNS5_IJlSC_lEEEaSJ_NS4_8TiledMMAINS4_8MMA_AtomIJNS4_4SM904GMMA27MMA_64x256x32_S32S8S8_SS_TNEEEENS4_6LayoutINS5_IJNSA_ILi2EEESC_SC_EEENS5_IJSC_NSA_ILi0EEEST_EEEEENS5_IJNS4_10UnderscoreESW_SW_EEEEENS4_13SM90_TMA_LOADENS4_14ComposedLayoutINS4_7SwizzleILi1ELi4ELi3EEENS4_18smem_ptr_flag_bitsILi8EEENSQ_INS5_IJSB_SH_EEENS5_IJSH_SC_EEEEEEEvNS4_8identityENS4_23SM90_TMA_LOAD_MULTICASTES18_vS19_EENS_8epilogue10collective6detail29Sm90TmaWarpSpecializedAdapterINS1D_15DefaultEpilogueIaSJ_SJ_NS1C_6thread17LinearCombinationIaLi1EiiLNS1H_9ScaleType4KindE0ELNS_15FloatRoundStyleE2EaEENS1_15EpilogueDefaultEEEEEvvEEEEvNT_6ParamsE,@function
        .size           _ZN7cutlass13device_kernelINS_4gemm6kernel13GemmUniversalIN4cute5tupleIJiiiiEEENS1_10collective13CollectiveMmaINS1_34MainloopSm90TmaGmmaWarpSpecializedILi14ENS5_IJNS4_1CILi8EEENSA_ILi1EEESC_EEENS1_35KernelTmaWarpSpecializedCooperativeEEENS5_IJNSA_ILi256EEESG_NSA_ILi32EEEEEEaNS5_IJlSC_lEEEaSJ_NS4_8TiledMMAINS4_8MMA_AtomIJNS4_4SM904GMMA27MMA_64x256x32_S32S8S8_SS_TNEEEENS4_6LayoutINS5_IJNSA_ILi2EEESC_SC_EEENS5_IJSC_NSA_ILi0EEEST_EEEEENS5_IJNS4_10UnderscoreESW_SW_EEEEENS4_13SM90_TMA_LOADENS4_14ComposedLayoutINS4_7SwizzleILi1ELi4ELi3EEENS4_18smem_ptr_flag_bitsILi8EEENSQ_INS5_IJSB_SH_EEENS5_IJSH_SC_EEEEEEEvNS4_8identityENS4_23SM90_TMA_LOAD_MULTICASTES18_vS19_EENS_8epilogue10collective6detail29Sm90TmaWarpSpecializedAdapterINS1D_15DefaultEpilogueIaSJ_SJ_NS1C_6thread17LinearCombinationIaLi1EiiLNS1H_9ScaleType4KindE0ELNS_15FloatRoundStyleE2EaEENS1_15EpilogueDefaultEEEEEvvEEEEvNT_6ParamsE,(.L_x_608 - _ZN7cutlass13device_kernelINS_4gemm6kernel13GemmUniversalIN4cute5tupleIJiiiiEEENS1_10collective13CollectiveMmaINS1_34MainloopSm90TmaGmmaWarpSpecializedILi14ENS5_IJNS4_1CILi8EEENSA_ILi1EEESC_EEENS1_35KernelTmaWarpSpecializedCooperativeEEENS5_IJNSA_ILi256EEESG_NSA_ILi32EEEEEEaNS5_IJlSC_lEEEaSJ_NS4_8TiledMMAINS4_8MMA_AtomIJNS4_4SM904GMMA27MMA_64x256x32_S32S8S8_SS_TNEEEENS4_6LayoutINS5_IJNSA_ILi2EEESC_SC_EEENS5_IJSC_NSA_ILi0EEEST_EEEEENS5_IJNS4_10UnderscoreESW_SW_EEEEENS4_13SM90_TMA_LOADENS4_14ComposedLayoutINS4_7SwizzleILi1ELi4ELi3EEENS4_18smem_ptr_flag_bitsILi8EEENSQ_INS5_IJSB_SH_EEENS5_IJSH_SC_EEEEEEEvNS4_8identityENS4_23SM90_TMA_LOAD_MULTICASTES18_vS19_EENS_8epilogue10collective6detail29Sm90TmaWarpSpecializedAdapterINS1D_15DefaultEpilogueIaSJ_SJ_NS1C_6thread17LinearCombinationIaLi1EiiLNS1H_9ScaleType4KindE0ELNS_15FloatRoundStyleE2EaEENS1_15EpilogueDefaultEEEEEvvEEEEvNT_6ParamsE)
        .other          _ZN7cutlass13device_kernelINS_4gemm6kernel13GemmUniversalIN4cute5tupleIJiiiiEEENS1_10collective13CollectiveMmaINS1_34MainloopSm90TmaGmmaWarpSpecializedILi14ENS5_IJNS4_1CILi8EEENSA_ILi1EEESC_EEENS1_35KernelTmaWarpSpecializedCooperativeEEENS5_IJNSA_ILi256EEESG_NSA_ILi32EEEEEEaNS5_IJlSC_lEEEaSJ_NS4_8TiledMMAINS4_8MMA_AtomIJNS4_4SM904GMMA27MMA_64x256x32_S32S8S8_SS_TNEEEENS4_6LayoutINS5_IJNSA_ILi2EEESC_SC_EEENS5_IJSC_NSA_ILi0EEEST_EEEEENS5_IJNS4_10UnderscoreESW_SW_EEEEENS4_13SM90_TMA_LOADENS4_14ComposedLayoutINS4_7SwizzleILi1ELi4ELi3EEENS4_18smem_ptr_flag_bitsILi8EEENSQ_INS5_IJSB_SH_EEENS5_IJSH_SC_EEEEEEEvNS4_8identityENS4_23SM90_TMA_LOAD_MULTICASTES18_vS19_EENS_8epilogue10collective6detail29Sm90TmaWarpSpecializedAdapterINS1D_15DefaultEpilogueIaSJ_SJ_NS1C_6thread17LinearCombinationIaLi1EiiLNS1H_9ScaleType4KindE0ELNS_15FloatRoundStyleE2EaEENS1_15EpilogueDefaultEEEEEvvEEEEvNT_6ParamsE,@"STO_CUDA_ENTRY STV_DEFAULT"
_ZN7cutlass13device_kernelINS_4gemm6kernel13GemmUniversalIN4cute5tupleIJiiiiEEENS1_10collective13CollectiveMmaINS1_34MainloopSm90TmaGmmaWarpSpecializedILi14ENS5_IJNS4_1CILi8EEENSA_ILi1EEESC_EEENS1_35KernelTmaWarpSpecializedCooperativeEEENS5_IJNSA_ILi256EEESG_NSA_ILi32EEEEEEaNS5_IJlSC_lEEEaSJ_NS4_8TiledMMAINS4_8MMA_AtomIJNS4_4SM904GMMA27MMA_64x256x32_S32S8S8_SS_TNEEEENS4_6LayoutINS5_IJNSA_ILi2EEESC_SC_EEENS5_IJSC_NSA_ILi0EEEST_EEEEENS5_IJNS4_10UnderscoreESW_SW_EEEEENS4_13SM90_TMA_LOADENS4_14ComposedLayoutINS4_7SwizzleILi1ELi4ELi3EEENS4_18smem_ptr_flag_bitsILi8EEENSQ_INS5_IJSB_SH_EEENS5_IJSH_SC_EEEEEEEvNS4_8identityENS4_23SM90_TMA_LOAD_MULTICASTES18_vS19_EENS_8epilogue10collective6detail29Sm90TmaWarpSpecializedAdapterINS1D_15DefaultEpilogueIaSJ_SJ_NS1C_6thread17LinearCombinationIaLi1EiiLNS1H_9ScaleType4KindE0ELNS_15FloatRoundStyleE2EaEENS1_15EpilogueDefaultEEEEEvvEEEEvNT_6ParamsE:
[----:B------:R-:W0:Y:S02]  /*0000*/  LDC R1, c[0x0][0x28] ;  /* 0x00000a00ff017b82 */ /* 0x000e240000000800 */
[----:B0-----:R-:W-:Y:S01]  /*0010*/  VIADD R1, R1, 0xfffffd40 ;  /* 0xfffffd4001017836 */ /* 0x001fe20000000000 */
[----:B------:R-:W0:Y:S01]  /*0020*/  S2R R4, SR_TID.X ;  /* 0x0000000000047919 */ /* 0x000e220000002100 */
[----:B------:R-:W-:Y:S01]  /*0030*/  ELECT P0, URZ, PT ;  /* 0x00000000003f782f */ /* 0x000fe20003800000 */
[----:B------:R-:W-:Y:S01]  /*0040*/  BSSY B0, `(.L_x_0) ;  /* 0x0000015000007945 */ /* 0x000fe20003800000 */
[--C-:B0-----:R-:W-:Y:S02]  /*0050*/  SHF.R.U32.HI R0, RZ, 0x5, R4.reuse ;  /* 0x00000005ff007819 */ /* 0x101fe40000011604 */
[----:B------:R-:W-:-:S03]  /*0060*/  SHF.R.U32.HI R2, RZ, 0x7, R4 ;  /* 0x00000007ff027819 */ /* 0x000fc60000011604 */
[----:B------:R-:W0:Y:S04]  /*0070*/  SHFL.IDX PT, R3, R0, RZ, 0x1f ;  /* 0x00001fff00037589 */ /* 0x000e2800000e0000 */
[----:B------:R-:W1:Y:S01]  /*0080*/  SHFL.IDX PT, R2, R2, RZ, 0x1f ;  /* 0x00001fff02027589 */ /* 0x000e6200000e0000 */
[----:B0-----:R-:W-:Y:S02]  /*0090*/  R2UR UR9, R3 ;  /* 0x00000000030972ca */ /* 0x001fe400000e0000 */
[----:B-1----:R-:W-:-:S11]  /*00a0*/  R2UR UR5, R2 ;  /* 0x00000000020572ca */ /* 0x002fd600000e0000 */
[----:B------:R-:W-:Y:S02]  /*00b0*/  USHF.R.S32.HI UR4, URZ, 0x1f, UR9 ;  /* 0x0000001f3f047899 */ /* 0x000fe40008011409 */
[----:B------:R-:W-:Y:S02]  /*00c0*/  ISETP.NE.OR P0, PT, RZ, UR9, !P0 ;  /* 0x00000009ff007c0c */ /* 0x000fe4000c705670 */
[----:B------:R-:W-:-:S04]  /*00d0*/  ULEA.HI UR4, UR4, UR9, URZ, 0x2 ;  /* 0x0000000904047291 */ /* 0x000fc8000f8f103f */
[----:B------:R-:W-:-:S04]  /*00e0*/  ULOP3.LUT UR4, UR4, 0xfffffffc, URZ, 0xc0, !UPT ;  /* 0xfffffffc04047892 */ /* 0x000fc8000f8ec03f */
[----:B------:R-:W-:-:S03]  /*00f0*/  UIADD3 UR9, UR9, -UR4, URZ ;  /* 0x8000000409097290 */ /* 0x000fc6000fffe03f */
[----:B------:R-:W-:Y:S09]  /*0100*/  @P0 BRA `(.L_x_1) ;  /* 0x0000000000200947 */ /* 0x000ff20003800000 */
[----:B------:R-:W-:Y:S02]  /*0110*/  ULDC.64 UR6, c[0x0][0x198] ;  /* 0x0000660000067ab9 */ /* 0x000fe40000000a00 */
[----:B------:R-:W-:Y:S02]  /*0120*/  UIADD3 UR10, UP0, UR6, 0xf0, URZ ;  /* 0x000000f0060a7890 */ /* 0x000fe4000ff1e03f */
[----:B------:R-:W-:Y:S02]  /*0130*/  UIADD3 UR6, UP1, UR6, 0x1f0, URZ ;  /* 0x000001f006067890 */ /* 0x000fe4000ff3e03f */
[----:B------:R-:W-:Y:S02]  /*0140*/  UIADD3.X UR11, URZ, UR7, URZ, UP0, !UPT ;  /* 0x000000073f0b7290 */ /* 0x000fe400087fe43f */
[----:B------:R-:W-:-:S07]  /*0150*/  UIADD3.X UR7, URZ, UR7, URZ, UP1, !UPT ;  /* 0x000000073f077290 */ /* 0x000fce0008ffe43f */
[----:B------:R0:W-:Y:S02]  /*0160*/  UTMACCTL.PF [UR10] ;  /* 0x000000000a0079b9 */ /* 0x0001e40008040000 */
[----:B------:R0:W-:Y:S02]  /*0170*/  UTMACCTL.PF [UR6] ;  /* 0x00000000060079b9 */ /* 0x0001e40008040000 */
[----:B0-----:R-:W-:Y:S01]  /*0180*/  NOP ;  /* 0x0000000000007918 */ /* 0x001fe20000000000 */
.L_x_1:
[----:B------:R-:W-:Y:S05]  /*0190*/  BSYNC B0 ;  /* 0x0000000000007941 */ /* 0x000fea0003800000 */
.L_x_0:
[----:B------:R-:W0:Y:S01]  /*01a0*/  SHFL.IDX PT, R2, R0, RZ, 0x1f ;  /* 0x00001fff00027589 */ /* 0x000e2200000e0000 */
[----:B------:R-:W-:Y:S01]  /*01b0*/  UISETP.NE.AND UP0, UPT, UR9, 0x3, UPT ;  /* 0x000000030900788c */ /* 0x000fe2000bf05270 */
[----:B------:R-:W-:Y:S01]  /*01c0*/  SHF.R.S32.HI R3, RZ, 0x1f, R4 ;  /* 0x0000001fff037819 */ /* 0x000fe20000011404 */
[----:B------:R-:W-:Y:S02]  /*01d0*/  UIADD3 UR16, UR5, -0x1, URZ ;  /* 0xffffffff05107890 */ /* 0x000fe4000fffe03f */
[----:B------:R-:W-:Y:S01]  /*01e0*/  ISETP.NE.AND P1, PT, RZ, UR5, PT ;  /* 0x00000005ff007c0c */ /* 0x000fe2000bf25270 */
[----:B------:R-:W-:Y:S02]  /*01f0*/  UISETP.EQ.OR UP0, UPT, UR9, URZ, !UP0 ;  /* 0x0000003f0900728c */ /* 0x000fe4000c702670 */
[----:B------:R-:W-:Y:S02]  /*0200*/  UISETP.GE.U32.AND UP1, UPT, UR16, 0x2, UPT ;  /* 0x000000021000788c */ /* 0x000fe4000bf26070 */
[----:B------:R-:W-:-:S04]  /*0210*/  UISETP.EQ.AND UP0, UPT, UR5, URZ, UP0 ;  /* 0x0000003f0500728c */ /* 0x000fc80008702270 */
[----:B------:R-:W-:-:S04]  /*0220*/  USEL UR40, URZ, 0x1, !UP0 ;  /* 0x000000013f287887 */ /* 0x000fc8000c000000 */
[----:B------:R-:W-:Y:S01]  /*0230*/  USEL UR40, UR40, 0x2, UP1 ;  /* 0x0000000228287887 */ /* 0x000fe20008800000 */
[----:B0-----:R-:W-:-:S13]  /*0240*/  ISETP.NE.AND P0, PT, R2, RZ, PT ;  /* 0x000000ff0200720c */ /* 0x001fda0003f05270 */
[----:B------:R-:W-:Y:S05]  /*0250*/  @P0 BRA `(.L_x_2) ;  /* 0x0000000000b40947 */ /* 0x000fea0003800000 */
[----:B------:R-:W-:Y:S01]  /*0260*/  ELECT P0, URZ, PT ;  /* 0x00000000003f782f */ /* 0x000fe20003800000 */
[----:B------:R-:W-:-:S12]  /*0270*/  BSSY B0, `(.L_x_2) ;  /* 0x000002b000007945 */ /* 0x000fd80003800000 */
[----:B------:R-:W-:Y:S05]  /*0280*/  @!P0 BRA `(.L_x_3) ;  /* 0x0000000000a48947 */ /* 0x000fea0003800000 */
[----:B------:R-:W0:Y:S01]  /*0290*/  S2UR UR8, SR_CgaCtaId ;  /* 0x00000000000879c3 */ /* 0x000e220000008800 */
[----:B------:R-:W-:Y:S01]  /*02a0*/  UMOV UR4, 0x400 ;  /* 0x0000040000047882 */ /* 0x000fe20000000000 */
[----:B------:R-:W-:Y:S01]  /*02b0*/  UMOV UR5, 0x1 ;  /* 0x0000000100057882 */ /* 0x000fe20000000000 */
[----:B------:R-:W-:Y:S02]  /*02c0*/  UMOV UR6, 0x10 ;  /* 0x0000001000067882 */ /* 0x000fe40000000000 */
[----:B------:R-:W-:-:S04]  /*02d0*/  UIADD3 UR6, -UR6, 0x100000, URZ ;  /* 0x0010000006067890 */ /* 0x000fc8000fffe13f */
[----:B------:R-:W-:Y:S02]  /*02e0*/  USHF.L.U32 UR7, UR6, 0xb, URZ ;  /* 0x0000000b06077899 */ /* 0x000fe4000800063f */
[----:B------:R-:W-:Y:S02]  /*02f0*/  USHF.L.U32 UR6, UR6, 0x1, URZ ;  /* 0x0000000106067899 */ /* 0x000fe4000800063f */
[----:B0-----:R-:W-:Y:S02]  /*0300*/  ULEA UR8, UR8, UR4, 0x18 ;  /* 0x0000000408087291 */ /* 0x001fe4000f8ec03f */
[----:B------:R-:W-:-:S04]  /*0310*/  UIADD3 UR4, -UR5, 0x100000, URZ ;  /* 0x0010000005047890 */ /* 0x000fc8000fffe13f */
[----:B------:R-:W-:Y:S02]  /*0320*/  USHF.L.U32 UR5, UR4, 0xb, URZ ;  /* 0x0000000b04057899 */ /* 0x000fe4000800063f */
[----:B------:R-:W-:Y:S01]  /*0330*/  USHF.L.U32 UR4, UR4, 0x1, URZ ;  /* 0x0000000104047899 */ /* 0x000fe2000800063f */
[----:B------:R-:W0:Y:S11]  /*0340*/  FENCE.VIEW.ASYNC.S ;  /* 0x00000000000073c6 */ /* 0x000e360000000000 */
[----:B0-----:R0:W1:Y:S01]  /*0350*/  SYNCS.EXCH.64 URZ, [UR8], UR4 ;  /* 0x00000004083f75b2 */ /* 0x0010620008000100 */
[----:B------:R0:W2:Y:S01]  /*0360*/  SYNCS.EXCH.64 URZ, [UR8+0x70], UR6 ;  /* 0x00007006083f75b2 */ /* 0x0000a20008000100 */
[----:B------:R0:W3:Y:S01]  /*0370*/  SYNCS.EXCH.64 URZ, [UR8+0x8], UR4 ;  /* 0x00000804083f75b2 */ /* 0x0000e20008000100 */
[----:B------:R0:W4:Y:S01]  /*0380*/  SYNCS.EXCH.64 URZ, [UR8+0x78], UR6 ;  /* 0x00007806083f75b2 */ /* 0x0001220008000100 */
[----:B------:R0:W0:Y:S01]  /*0390*/  SYNCS.EXCH.64 URZ, [UR8+0x10], UR4 ;  /* 0x00001004083f75b2 */ /* 0x0000220008000100 */
        /* <DEDUP_REMOVED lines=23> */
[----:B-1234-:R-:W-:Y:S01]  /*0510*/  NOP ;  /* 0x0000000000007918 */ /* 0x01efe20000000000 */
.L_x_3:
[----:B0-----:R-:W-:Y:S05]  /*0520*/  BSYNC B0 ;  /* 0x0000000000007941 */ /* 0x001fea0003800000 */
.L_x_2:
[----:B------:R-:W0:Y:S01]  /*0530*/  S2UR UR13, SR_CTAID.X ;  /* 0x00000000000d79c3 */ /* 0x000e220000002500 */
[----:B------:R-:W-:Y:S01]  /*0540*/  LEA.HI R3, R3, R4, RZ, 0x7 ;  /* 0x0000000403037211 */ /* 0x000fe200078f38ff */
[----:B------:R-:W1:Y:S01]  /*0550*/  SHFL.IDX PT, R0, R0, RZ, 0x1f ;  /* 0x00001fff00007589 */ /* 0x000e6200000e0000 */
[----:B------:R-:W-:Y:S02]  /*0560*/  ELECT P0, URZ, PT ;  /* 0x00000000003f782f */ /* 0x000fe40003800000 */
[----:B------:R-:W-:Y:S01]  /*0570*/  SHF.R.S32.HI R7, RZ, 0x1f, R2 ;  /* 0x0000001fff077819 */ /* 0x000fe20000011402 */
[----:B------:R-:W-:Y:S01]  /*0580*/  ULDC UR4, c[0x0][0x150] ;  /* 0x0000540000047ab9 */ /* 0x000fe20000000800 */
[----:B------:R-:W-:Y:S01]  /*0590*/  LOP3.LUT R3, R3, 0xffffff80, RZ, 0xc0, !PT ;  /* 0xffffff8003037812 */ /* 0x000fe200078ec0ff */
[----:B------:R-:W-:Y:S01]  /*05a0*/  ULDC UR8, c[0x0][0x144] ;  /* 0x0000510000087ab9 */ /* 0x000fe20000000800 */
[----:B------:R-:W2:Y:S01]  /*05b0*/  S2UR UR10, SR_CTAID.Y ;  /* 0x00000000000a79c3 */ /* 0x000ea20000002600 */
[----:B------:R-:W-:Y:S01]  /*05c0*/  LEA.HI R7, R7, R2, RZ, 0x2 ;  /* 0x0000000207077211 */ /* 0x000fe200078f10ff */
[----:B------:R-:W-:Y:S01]  /*05d0*/  UMOV UR5, 0x20 ;  /* 0x0000002000057882 */ /* 0x000fe20000000000 */
[----:B------:R-:W-:Y:S01]  /*05e0*/  IMAD.IADD R3, R4, 0x1, -R3 ;  /* 0x0000000104037824 */ /* 0x000fe200078e0a03 */
[----:B------:R-:W-:Y:S01]  /*05f0*/  NOP ;  /* 0x0000000000007918 */ /* 0x000fe20000000000 */
[----:B------:R-:W-:Y:S01]  /*0600*/  LOP3.LUT R7, R7, 0x3ffffffc, RZ, 0xc0, !PT ;  /* 0x3ffffffc07077812 */ /* 0x000fe200078ec0ff */
[----:B------:R-:W-:Y:S01]  /*0610*/  NOP ;  /* 0x0000000000007918 */ /* 0x000fe20000000000 */
[----:B------:R-:W-:Y:S01]  /*0620*/  ULDC UR11, c[0x0][0x148] ;  /* 0x00005200000b7ab9 */ /* 0x000fe20000000800 */
[----:B------:R-:W-:Y:S01]  /*0630*/  SHF.R.S32.HI R4, RZ, 0x1f, R3 ;  /* 0x0000001fff047819 */ /* 0x000fe20000011403 */
[----:B------:R-:W-:-:S02]  /*0640*/  IMAD.MOV.U32 R19, RZ, RZ, 0x1 ;  /* 0x00000001ff137424 */ /* 0x000fc400078e00ff */
[----:B------:R-:W-:Y:S01]  /*0650*/  IMAD.IADD R7, R2, 0x1, -R7 ;  /* 0x0000000102077824 */ /* 0x000fe200078e0a07 */
[----:B------:R-:W-:-:S04]  /*0660*/  LEA.HI R4, R4, R3, RZ, 0x3 ;  /* 0x0000000304047211 */ /* 0x000fc800078f18ff */
[--C-:B------:R-:W-:Y:S02]  /*0670*/  SHF.R.S32.HI R5, RZ, 0x3, R4.reuse ;  /* 0x00000003ff057819 */ /* 0x100fe40000011404 */
[----:B0-----:R-:W-:Y:S02]  /*0680*/  I2FP.F32.U32 R6, UR13 ;  /* 0x0000000d00067c45 */ /* 0x001fe40008201000 */
[----:B------:R-:W-:Y:S02]  /*0690*/  SHF.R.S32.HI R4, RZ, 0x1f, R4 ;  /* 0x0000001fff047819 */ /* 0x000fe40000011404 */
[----:B-1----:R-:W-:Y:S01]  /*06a0*/  ISETP.NE.OR P0, PT, R0, RZ, !P0 ;  /* 0x000000ff0000720c */ /* 0x002fe20004705670 */
[----:B------:R-:W-:Y:S01]  /*06b0*/  FMUL R6, R6, UR4 ;  /* 0x0000000406067c20 */ /* 0x000fe20008400000 */
[----:B------:R-:W-:Y:S01]  /*06c0*/  LEA.HI R4, R4, R5, RZ, 0x2 ;  /* 0x0000000504047211 */ /* 0x000fe200078f10ff */
[----:B------:R-:W-:Y:S01]  /*06d0*/  ULDC UR4, c[0x0][0x154] ;  /* 0x0000550000047ab9 */ /* 0x000fe20000000800 */
[----:B--2---:R-:W-:-:S02]  /*06e0*/  I2FP.F32.U32 R0, UR10 ;  /* 0x0000000a00007c45 */ /* 0x004fc40008201000 */
[----:B------:R-:W-:Y:S01]  /*06f0*/  LOP3.LUT R4, R4, 0xfffffffc, RZ, 0xc0, !PT ;  /* 0xfffffffc04047812 */ /* 0x000fe200078ec0ff */
[----:B------:R-:W0:Y:S02]  /*0700*/  F2I.U32.TRUNC.NTZ R6, R6 ;  /* 0x0000000600067305 */ /* 0x000e24000020f000 */
[----:B------:R-:W-:Y:S02]  /*0710*/  FMUL R2, R0, UR4 ;  /* 0x0000000400027c20 */ /* 0x000fe40008400000 */
[----:B------:R-:W-:Y:S02]  /*0720*/  IMAD.IADD R4, R5, 0x1, -R4 ;  /* 0x0000000105047824 */ /* 0x000fe400078e0a04 */
[----:B------:R-:W-:Y:S01]  /*0730*/  VOTEU.ALL UP0, P0 ;  /* 0x00000000003f7886 */ /* 0x000fe20000000000 */
[----:B------:R-:W-:Y:S01]  /*0740*/  VOTEU.ALL UP1, P0 ;  /* 0x00000000003f7886 */ /* 0x000fe20000020000 */
[----:B------:R-:W-:Y:S01]  /*0750*/  IMAD R4, R7, 0x4, R4 ;  /* 0x0000000407047824 */ /* 0x000fe200078e0204 */
[----:B------:R-:W1:Y:S02]  /*0760*/  F2I.U32.TRUNC.NTZ R2, R2 ;  /* 0x0000000200027305 */ /* 0x000e64000020f000 */
[----:B------:R-:W2:Y:S01]  /*0770*/  @!UP0 S2UR UR7, SR_CgaCtaId ;  /* 0x00000000000789c3 */ /* 0x000ea20000008800 */
[----:B------:R-:W-:Y:S01]  /*0780*/  IMAD.SHL.U32 R155, R4, 0x4, RZ ;  /* 0x00000004049b7824 */ /* 0x000fe200078e00ff */
[----:B------:R-:W-:Y:S01]  /*0790*/  @!UP0 UMOV UR6, 0x400 ;  /* 0x0000040000068882 */ /* 0x000fe20000000000 */
[----:B0-----:R-:W-:-:S03]  /*07a0*/  R2UR UR4, R6 ;  /* 0x00000000060472ca */ /* 0x001fc600000e0000 */
[----:B------:R-:W-:Y:S02]  /*07b0*/  LOP3.LUT R155, R4, 0xc, R155, 0x78, !PT ;  /* 0x0000000c049b7812 */ /* 0x000fe400078e789b */
[----:B------:R-:W0:Y:S02]  /*07c0*/  LDC R4, c[0x0][0x140] ;  /* 0x00005000ff047b82 */ /* 0x000e240000000800 */
[----:B------:R-:W-:Y:S02]  /*07d0*/  SHF.R.S32.HI R0, RZ, 0x1f, R155 ;  /* 0x0000001fff007819 */ /* 0x000fe4000001149b */
[----:B-1----:R-:W-:Y:S02]  /*07e0*/  R2UR UR12, R2 ;  /* 0x00000000020c72ca */ /* 0x002fe400000e0000 */
[----:B------:R-:W-:Y:S02]  /*07f0*/  LEA.HI R0, R0, R155, RZ, 0x3 ;  /* 0x0000009b00007211 */ /* 0x000fe400078f18ff */
[----:B------:R-:W-:-:S02]  /*0800*/  UIADD3 UR4, -UR4, URZ, URZ ;  /* 0x0000003f04047290 */ /* 0x000fc4000fffe13f */
[----:B------:R-:W-:Y:S02]  /*0810*/  LOP3.LUT R2, R0, 0xfffffff8, RZ, 0xc0, !PT ;  /* 0xfffffff800027812 */ /* 0x000fe400078ec0ff */
[----:B------:R-:W-:Y:S02]  /*0820*/  UIMAD UR8, UR8, UR4, UR13 ;  /* 0x00000004080872a4 */ /* 0x000fe4000f8e020d */
[----:B------:R-:W-:-:S04]  /*0830*/  @!UP0 UIADD3 UR4, -UR5, 0x100000, URZ ;  /* 0x0010000005048890 */ /* 0x000fc8000fffe13f */
[----:B------:R-:W-:Y:S02]  /*0840*/  @!UP0 USHF.L.U32 UR5, UR4, 0xb, URZ ;  /* 0x0000000b04058899 */ /* 0x000fe4000800063f */
[----:B------:R-:W-:Y:S01]  /*0850*/  @!UP0 USHF.L.U32 UR4, UR4, 0x1, URZ ;  /* 0x0000000104048899 */ /* 0x000fe2000800063f */
[----:B------:R-:W-:Y:S01]  /*0860*/  IMAD.IADD R2, R155, 0x1, -R2 ;  /* 0x000000019b027824 */ /* 0x000fe200078e0a02 */
[----:B--2---:R-:W-:Y:S01]  /*0870*/  @!UP0 ULEA UR6, UR7, UR6, 0x18 ;  /* 0x0000000607068291 */ /* 0x004fe2000f8ec03f */
[----:B------:R-:W-:Y:S01]  /*0880*/  VOTEU.ALL UP0, P0 ;  /* 0x00000000003f7886 */ /* 0x000fe20000000000 */
[----:B------:R-:W-:Y:S02]  /*0890*/  UIADD3 UR12, -UR12, URZ, URZ ;  /* 0x0000003f0c0c7290 */ /* 0x000fe4000fffe13f */
[----:B------:R-:W-:Y:S02]  /*08a0*/  ISETP.NE.AND P3, PT, R2, UR8, PT ;  /* 0x0000000802007c0c */ /* 0x000fe4000bf65270 */
[----:B------:R-:W-:-:S02]  /*08b0*/  LOP3.LUT P0, RZ, R3, 0x7, RZ, 0xc0, !PT ;  /* 0x0000000703ff7812 */ /* 0x000fc4000780c0ff */
[----:B0-----:R-:W-:Y:S02]  /*08c0*/  ISETP.EQ.U32.AND P2, PT, R4, 0x1, PT ;  /* 0x000000010400780c */ /* 0x001fe40003f42070 */
[----:B------:R-:W-:Y:S01]  /*08d0*/  ISETP.LT.U32.AND P0, PT, R155, 0x8, !P0 ;  /* 0x000000089b00780c */ /* 0x000fe20004701070 */
[----:B------:R-:W0:Y:S02]  /*08e0*/  FENCE.VIEW.ASYNC.S ;  /* 0x00000000000073c6 */ /* 0x000e240000000000 */
[----:B0-----:R-:W0:Y:S04]  /*08f0*/  @!UP0 SYNCS.EXCH.64 URZ, [UR6+0xf0], UR4 ;  /* 0x0000f004063f85b2 */ /* 0x001e280008000100 */
[----:B------:R-:W-:Y:S01]  /*0900*/  @P3 SHF.R.S32.HI R0, RZ, 0x3, R0 ;  /* 0x00000003ff003819 */ /* 0x000fe20000011400 */
[----:B------:R1:W2:Y:S01]  /*0910*/  @!UP1 SYNCS.EXCH.64 URZ, [UR6+0xf8], UR4 ;  /* 0x0000f804063f95b2 */ /* 0x0002a20008000100 */
[----:B------:R-:W-:Y:S01]  /*0920*/  NOP ;  /* 0x0000000000007918 */ /* 0x000fe20000000000 */
[----:B-1----:R-:W-:-:S06]  /*0930*/  UIMAD UR4, UR11, UR12, UR10 ;  /* 0x0000000c0b0472a4 */ /* 0x002fcc000f8e020a */
[----:B------:R-:W-:Y:S02]  /*0940*/  @P3 ISETP.NE.AND P4, PT, R0, UR4, PT ;  /* 0x0000000400003c0c */ /* 0x000fe4000bf85270 */
[----:B------:R-:W-:Y:S02]  /*0950*/  SEL R0, RZ, 0x1, !P0 ;  /* 0x00000001ff007807 */ /* 0x000fe40004000000 */
[----:B------:R-:W-:-:S04]  /*0960*/  @P3 SEL R19, RZ, 0x1, P4 ;  /* 0x00000001ff133807 */ /* 0x000fc80002000000 */
[----:B------:R-:W-:Y:S01]  /*0970*/  LOP3.LUT R19, R19, R0, RZ, 0xc0, !PT ;  /* 0x0000000013137212 */ /* 0x000fe200078ec0ff */
[----:B------:R-:W-:Y:S06]  /*0980*/  @!P2 BRA `(.L_x_4) ;  /* 0x000000000008a947 */ /* 0x000fec0003800000 */
[----:B0-2---:R-:W-:Y:S01]  /*0990*/  UCGABAR_ARV ;  /* 0x00000000000079c7 */ /* 0x005fe20008000000 */
[----:B------:R-:W-:Y:S05]  /*09a0*/  BRA `(.L_x_5) ;  /* 0x0000000000047947 */ /* 0x000fea0003800000 */
.L_x_4:
[----:B0-2---:R-:W-:Y:S01]  /*09b0*/  NOP ;  /* 0x0000000000007918 */ /* 0x005fe20000000000 */
.L_x_5:
[----:B------:R-:W-:Y:S01]  /*09c0*/  ULDC UR4, c[0x0][0x65c] ;  /* 0x0001970000047ab9 */ /* 0x000fe20000000800 */
[----:B------:R-:W-:Y:S01]  /*09d0*/  UMOV UR5, URZ ;  /* 0x0000003f00057c82 */ /* 0x000fe20008000000 */
[----:B------:R-:W-:-:S03]  /*09e0*/  UISETP.NE.AND UP0, UPT, UR4, 0x1, UPT ;  /* 0x000000010400788c */ /* 0x000fc6000bf05270 */
[----:B------:R-:W-:Y:S01]  /*09f0*/  UMOV UR4, UR13 ;  /* 0x0000000d00047c82 */ /* 0x000fe20008000000 */
[----:B------:R-:W-:Y:S02]  /*0a00*/  UP2UR UR46, UPR, URZ, 0x1 ;  /* 0x000000013f2e7883 */ /* 0x000fe40008000000 */
[----:B------:R-:W-:Y:S02]  /*0a10*/  PLOP3.LUT P0, PT, PT, PT, UP0, 0x80, 0x0 ;  /* 0x000000000000781c */ /* 0x000fe40003f0f008 */
[----:B------:R-:W-:Y:S02]  /*0a20*/  PLOP3.LUT P3, PT, PT, PT, UP0, 0x80, 0x0 ;  /* 0x000000000000781c */ /* 0x000fe40003f6f008 */
[----:B------:R-:W-:Y:S01]  /*0a30*/  PLOP3.LUT P5, PT, PT, PT, UP0, 0x80, 0x0 ;  /* 0x000000000000781c */ /* 0x000fe20003faf008 */
[----:B------:R-:W-:Y:S01]  /*0a40*/  @UP0 ULDC UR14, c[0x0][0x10] ;  /* 0x00000400000e0ab9 */ /* 0x000fe20000000800 */
[----:B------:R-:W-:Y:S01]  /*0a50*/  @UP0 UMOV UR6, UR10 ;  /* 0x0000000a00060c82 */ /* 0x000fe20008000000 */
[----:B------:R-:W-:Y:S01]  /*0a60*/  @UP0 UMOV UR7, URZ ;  /* 0x0000003f00070c82 */ /* 0x000fe20008000000 */
[----:B------:R-:W-:Y:S01]  /*0a70*/  PLOP3.LUT P4, PT, PT, PT, UP0, 0x80, 0x0 ;  /* 0x000000000000781c */ /* 0x000fe20003f8f008 */
[----:B------:R-:W-:-:S03]  /*0a80*/  @UP0 UIMAD.WIDE.U32 UR14, UR13, UR14, UR6 ;  /* 0x0000000e0d0e02a5 */ /* 0x000fc6000f8e0006 */
[----:B------:R-:W-:Y:S01]  /*0a90*/  @!UP0 ULDC UR7, c[0x0][0xc] ;  /* 0x0000030000078ab9 */ /* 0x000fe20000000800 */
[----:B------:R-:W-:Y:S01]  /*0aa0*/  @UP0 UMOV UR6, URZ ;  /* 0x0000003f00060c82 */ /* 0x000fe20008000000 */
[----:B------:R-:W-:Y:S01]  /*0ab0*/  @!UP0 UIMAD.WIDE.U32 UR4, UR10, UR7, UR4 ;  /* 0x000000070a0482a5 */ /* 0x000fe2000f8e0004 */
[----:B------:R-:W-:Y:S01]  /*0ac0*/  IMAD.U32 R2, RZ, RZ, UR14 ;  /* 0x0000000eff027e24 */ /* 0x000fe2000f8e00ff */
[----:B------:R-:W-:Y:S02]  /*0ad0*/  @UP0 UIADD3 UR6, UR15, UR6, URZ ;  /* 0x000000060f060290 */ /* 0x000fe4000fffe03f */
[----:B------:R-:W-:Y:S02]  /*0ae0*/  IMAD.U32 R3, RZ, RZ, UR15 ;  /* 0x0000000fff037e24 */ /* 0x000fe4000f8e00ff */
[----:B------:R-:W-:Y:S02]  /*0af0*/  @P0 IMAD.MOV.U32 R7, RZ, RZ, R2 ;  /* 0x000000ffff070224 */ /* 0x000fe400078e0002 */
[----:B------:R-:W-:-:S02]  /*0b00*/  IMAD.U32 R5, RZ, RZ, UR5 ;  /* 0x00000005ff057e24 */ /* 0x000fc4000f8e00ff */
[----:B------:R-:W-:Y:S02]  /*0b10*/  IMAD.U32 R2, RZ, RZ, UR4 ;  /* 0x00000004ff027e24 */ /* 0x000fe4000f8e00ff */
[----:B------:R-:W-:Y:S02]  /*0b20*/  @P3 IMAD.U32 R6, RZ, RZ, UR6 ;  /* 0x00000006ff063e24 */ /* 0x000fe4000f8e00ff */
[----:B------:R-:W-:Y:S02]  /*0b30*/  @!P5 IMAD.MOV.U32 R6, RZ, RZ, R5 ;  /* 0x000000ffff06d224 */ /* 0x000fe400078e0005 */
[----:B------:R-:W-:Y:S02]  /*0b40*/  @!P4 IMAD.MOV.U32 R7, RZ, RZ, R2 ;  /* 0x000000ffff07c224 */ /* 0x000fe400078e0002 */
[----:B------:R-:W-:Y:S01]  /*0b50*/  IMAD.U32 R3, RZ, RZ, UR5 ;  /* 0x00000005ff037e24 */ /* 0x000fe2000f8e00ff */
[----:B------:R0:W-:Y:S01]  /*0b60*/  STL [R1+0x200], R6 ;  /* 0x0002000601007387 */ /* 0x0001e20000100800 */
[----:B------:R-:W-:-:S03]  /*0b70*/  IMAD.U32 R4, RZ, RZ, UR4 ;  /* 0x00000004ff047e24 */ /* 0x000fc6000f8e00ff */
[----:B------:R0:W-:Y:S01]  /*0b80*/  STL [R1+0x204], R7 ;  /* 0x0002040701007387 */ /* 0x0001e20000100800 */
[----:B------:R-:W-:Y:S05]  /*0b90*/  @!P2 BRA `(.L_x_6) ;  /* 0x00000000000ca947 */ /* 0x000fea0003800000 */
[----:B------:R-:W-:Y:S01]  /*0ba0*/  UCGABAR_WAIT ;  /* 0x0000000000007dc7 */ /* 0x000fe20008000000 */
[----:B------:R-:W-:Y:S01]  /*0bb0*/  CCTL.IVALL ;  /* 0x00000000ff00798f */ /* 0x000fe20002000000 */
[----:B------:R-:W-:Y:S05]  /*0bc0*/  BRA `(.L_x_7) ;  /* 0x0000000000047947 */ /* 0x000fea0003800000 */
.L_x_6:
[----:B------:R-:W-:Y:S06]  /*0bd0*/  BAR.SYNC.DEFER_BLOCKING 0x0 ;  /* 0x0000000000007b1d */ /* 0x000fec0000010000 */
.L_x_7:
[----:B------:R-:W-:Y:S05]  /*0be0*/  @!P1 BRA `(.L_x_8) ;  /* 0x0000010000249947 */ /* 0x000fea0003800000 */
[----:B------:R-:W-:-:S06]  /*0bf0*/  UISETP.GT.U32.AND UP0, UPT, UR16, 0x1, UPT ;  /* 0x000000011000788c */ /* 0x000fcc000bf04070 */
[----:B------:R-:W-:-:S13]  /*0c00*/  PLOP3.LUT P0, PT, PT, PT, UP0, 0x80, 0x0 ;  /* 0x000000000000781c */ /* 0x000fda0003f0f008 */
[----:B------:R-:W-:Y:S05]  /*0c10*/  @P0 EXIT ;  /* 0x000000000000094d */ /* 0x000fea0003800000 */
[----:B------:R-:W-:Y:S01]  /*0c20*/  ULDC.64 UR4, c[0x0][0x650] ;  /* 0x0001940000047ab9 */ /* 0x000fe20000000a00 */
[----:B------:R-:W-:Y:S01]  /*0c30*/  UMOV UR42, 0xffffffff ;  /* 0xffffffff002a7882 */ /* 0x000fe20000000000 */
[----:B------:R-:W-:Y:S01]  /*0c40*/  ISETP.GE.U32.AND P0, PT, R7, UR4, PT ;  /* 0x0000000407007c0c */ /* 0x000fe2000bf06070 */
[----:B------:R-:W-:Y:S01]  /*0c50*/  UMOV UR41, 0xffffffff ;  /* 0xffffffff00297882 */ /* 0x000fe20000000000 */
[----:B------:R-:W-:Y:S01]  /*0c60*/  UMOV UR43, 0xffffffff ;  /* 0xffffffff002b7882 */ /* 0x000fe20000000000 */
[----:B------:R-:W-:Y:S02]  /*0c70*/  PRMT R0, RZ, 0x7610, R0 ;  /* 0x00007610ff007816 */ /* 0x000fe40000000000 */
[----:B------:R-:W-:-:S13]  /*0c80*/  ISETP.GE.U32.AND.EX P0, PT, R6, UR5, PT, P0 ;  /* 0x0000000506007c0c */ /* 0x000fda000bf06100 */
[----:B------:R-:W-:Y:S05]  /*0c90*/  @P0 BRA `(.L_x_9) ;  /* 0x0000000400480947 */ /* 0x000fea0003800000 */
[----:B------:R-:W-:Y:S01]  /*0ca0*/  ULDC.64 UR16, c[0x0][0x628] ;  /* 0x00018a0000107ab9 */ /* 0x000fe20000000a00 */
[C---:B------:R-:W-:Y:S01]  /*0cb0*/  R2UR UR19, R7.reuse ;  /* 0x00000000071372ca */ /* 0x040fe200000e0000 */
[----:B------:R-:W-:Y:S01]  /*0cc0*/  ULDC UR18, c[0x0][0x630] ;  /* 0x00018c0000127ab9 */ /* 0x000fe20000000800 */
[----:B------:R-:W-:Y:S02]  /*0cd0*/  ISETP.NE.U32.AND P0, PT, RZ, UR16, PT ;  /* 0x00000010ff007c0c */ /* 0x000fe4000bf05070 */
[----:B------:R-:W-:Y:S02]  /*0ce0*/  R2UR UR4, R7 ;  /* 0x00000000070472ca */ /* 0x000fe400000e0000 */
[----:B------:R-:W-:Y:S02]  /*0cf0*/  ISETP.NE.AND.EX P0, PT, RZ, UR17, PT, P0 ;  /* 0x00000011ff007c0c */ /* 0x000fe4000bf05300 */
[----:B------:R-:W-:-:S11]  /*0d00*/  R2UR UR5, R6 ;  /* 0x00000000060572ca */ /* 0x000fd600000e0000 */
[----:B------:R-:W-:Y:S05]  /*0d10*/  @!P0 BRA `(.L_x_10) ;  /* 0x0000000000308947 */ /* 0x000fea0003800000 */
[----:B------:R-:W-:Y:S01]  /*0d20*/  R2UR UR4, R7 ;  /* 0x00000000070472ca */ /* 0x000fe200000e0000 */
[----:B------:R-:W-:Y:S01]  /*0d30*/  ULDC UR9, c[0x0][0x634] ;  /* 0x00018d0000097ab9 */ /* 0x000fe20000000800 */
[----:B------:R-:W-:-:S11]  /*0d40*/  R2UR UR13, R6 ;  /* 0x00000000060d72ca */ /* 0x000fd600000e0000 */
[----:B------:R-:W-:-:S04]  /*0d50*/  UIADD3 UR9, UP0, UR4, UR9, URZ ;  /* 0x0000000904097290 */ /* 0x000fc8000ff1e03f */
[----:B------:R-:W-:-:S04]  /*0d60*/  UIADD3.X UR13, URZ, UR13, URZ, UP0, !UPT ;  /* 0x0000000d3f0d7290 */ /* 0x000fc800087fe43f */
[----:B------:R-:W-:-:S04]  /*0d70*/  UIMAD.WIDE.U32 UR4, UR13, UR16, URZ ;  /* 0x000000100d0472a5 */ /* 0x000fc8000f8e003f */
[----:B------:R-:W-:Y:S02]  /*0d80*/  UIMAD.WIDE.U32 UR6, UP0, UR9, UR17, UR4 ;  /* 0x00000011090672a5 */ /* 0x000fe4000f800004 */
[----:B------:R-:W-:Y:S02]  /*0d90*/  UIMAD.WIDE.U32 UR4, UR9, UR16, URZ ;  /* 0x00000010090472a5 */ /* 0x000fe4000f8e003f */
[----:B------:R-:W-:Y:S02]  /*0da0*/  UIADD3.X UR15, URZ, URZ, URZ, UP0, !UPT ;  /* 0x0000003f3f0f7290 */ /* 0x000fe400087fe43f */
[----:B------:R-:W-:Y:S01]  /*0db0*/  UIADD3 URZ, UP0, UR5, UR6, URZ ;  /* 0x00000006053f7290 */ /* 0x000fe2000ff1e03f */
[----:B------:R-:W-:-:S03]  /*0dc0*/  UMOV UR14, UR7 ;  /* 0x00000007000e7c82 */ /* 0x000fc60008000000 */
[----:B------:R-:W-:-:S12]  /*0dd0*/  UIMAD.WIDE.U32.X UR4, UR13, UR17, UR14, UP0 ;  /* 0x000000110d0472a5 */ /* 0x000fd800080e040e */
.L_x_10:
[----:B------:R-:W-:Y:S01]  /*0de0*/  USHF.R.U64 UR43, UR4, UR18, UR5 ;  /* 0x00000012042b7299 */ /* 0x000fe20008001205 */
[----:B------:R-:W-:Y:S01]  /*0df0*/  R2UR UR7, R6 ;  /* 0x00000000060772ca */ /* 0x000fe200000e0000 */
[----:B------:R-:W-:Y:S02]  /*0e00*/  USHF.R.U32.HI UR4, URZ, UR18, UR5 ;  /* 0x000000123f047299 */ /* 0x000fe40008011605 */
[----:B------:R-:W-:Y:S01]  /*0e10*/  UIADD3 UR5, UP0, URZ, -UR43, URZ ;  /* 0x8000002b3f057290 */ /* 0x000fe2000ff1e03f */
[----:B------:R-:W-:Y:S01]  /*0e20*/  ULDC.64 UR14, c[0x0][0x620] ;  /* 0x00018800000e7ab9 */ /* 0x000fe20000000a00 */
[----:B------:R-:W-:Y:S02]  /*0e30*/  UMOV UR6, UR19 ;  /* 0x0000001300067c82 */ /* 0x000fe40008000000 */
[----:B------:R-:W-:Y:S01]  /*0e40*/  UIADD3.X UR4, URZ, ~UR4, URZ, UP0, !UPT ;  /* 0x800000043f047290 */ /* 0x000fe200087fe43f */
[----:B------:R-:W-:Y:S01]  /*0e50*/  ULDC UR9, c[0x0][0x618] ;  /* 0x0001860000097ab9 */ /* 0x000fe20000000800 */
[----:B------:R-:W-:-:S02]  /*0e60*/  UIMAD UR12, UR11, UR12, UR10 ;  /* 0x0000000c0b0c72a4 */ /* 0x000fc4000f8e020a */
[----:B------:R-:W-:Y:S02]  /*0e70*/  UIMAD UR4, UR4, UR14, URZ ;  /* 0x0000000e040472a4 */ /* 0x000fe4000f8e023f */
[----:B------:R-:W-:Y:S02]  /*0e80*/  UIMAD.WIDE.U32 UR6, UR5, UR14, UR6 ;  /* 0x0000000e050672a5 */ /* 0x000fe4000f8e0006 */
[----:B------:R-:W-:Y:S01]  /*0e90*/  UIMAD UR4, UR5, UR15, UR4 ;  /* 0x0000000f050472a4 */ /* 0x000fe2000f8e0204 */
[----:B------:R-:W-:Y:S01]  /*0ea0*/  ULDC UR10, c[0x0][0x608] ;  /* 0x00018200000a7ab9 */ /* 0x000fe20000000800 */
[----:B------:R-:W-:Y:S02]  /*0eb0*/  ULDC UR18, c[0x0][0x658] ;  /* 0x0001960000127ab9 */ /* 0x000fe40000000800 */
[----:B------:R-:W-:Y:S01]  /*0ec0*/  UIADD3 UR7, UR7, UR4, URZ ;  /* 0x0000000407077290 */ /* 0x000fe2000fffe03f */
[----:B------:R-:W-:Y:S02]  /*0ed0*/  UMOV UR11, 0xffffffff ;  /* 0xffffffff000b7882 */ /* 0x000fe40000000000 */
[----:B------:R-:W-:Y:S01]  /*0ee0*/  ULDC.64 UR4, c[0x0][0x640] ;  /* 0x0001900000047ab9 */ /* 0x000fe20000000a00 */
[----:B------:R-:W-:Y:S01]  /*0ef0*/  USHF.R.U64 UR16, UR6, UR9, UR7 ;  /* 0x0000000906107299 */ /* 0x000fe20008001207 */
[----:B------:R-:W-:Y:S01]  /*0f00*/  ISETP.NE.U32.AND P0, PT, RZ, UR4, PT ;  /* 0x00000004ff007c0c */ /* 0x000fe2000bf05070 */
[----:B------:R-:W-:-:S02]  /*0f10*/  USHF.R.U32.HI UR7, URZ, UR9, UR7 ;  /* 0x000000093f077299 */ /* 0x000fc40008011607 */
[----:B------:R-:W-:Y:S01]  /*0f20*/  USHF.L.U32 UR6, UR11, UR18, URZ ;  /* 0x000000120b067299 */ /* 0x000fe2000800063f */
[----:B------:R-:W-:Y:S01]  /*0f30*/  ISETP.NE.AND.EX P0, PT, RZ, UR5, PT, P0 ;  /* 0x00000005ff007c0c */ /* 0x000fe2000bf05300 */
[----:B------:R-:W-:Y:S02]  /*0f40*/  USHF.R.U64 UR22, UR16, UR10, UR7 ;  /* 0x0000000a10167299 */ /* 0x000fe40008001207 */
[----:B------:R-:W-:Y:S02]  /*0f50*/  USHF.R.U32.HI UR7, URZ, UR10, UR7 ;  /* 0x0000000a3f077299 */ /* 0x000fe40008011607 */
[----:B------:R-:W-:Y:S02]  /*0f60*/  UISETP.NE.AND UP1, UPT, UR46, URZ, UPT ;  /* 0x0000003f2e00728c */ /* 0x000fe4000bf25270 */
[----:B------:R-:W-:Y:S01]  /*0f70*/  USHF.R.U64 UR23, UR22, UR18, UR7 ;  /* 0x0000001216177299 */ /* 0x000fe20008001207 */
[----:B------:R-:W-:Y:S01]  /*0f80*/  ULDC UR17, c[0x0][0x600] ;  /* 0x0001800000117ab9 */ /* 0x000fe20000000800 */
[----:B------:R-:W-:-:S02]  /*0f90*/  ULOP3.LUT UR13, URZ, UR6, URZ, 0x33, !UPT ;  /* 0x000000063f0d7292 */ /* 0x000fc4000f8e333f */
[----:B------:R-:W-:Y:S02]  /*0fa0*/  UIADD3 UR15, UR17, -0x1, URZ ;  /* 0xffffffff110f7890 */ /* 0x000fe4000fffe03f */
[----:B------:R-:W-:Y:S02]  /*0fb0*/  USEL UR12, UR8, UR12, !UP1 ;  /* 0x0000000c080c7287 */ /* 0x000fe4000c800000 */
[----:B------:R-:W-:Y:S01]  /*0fc0*/  USHF.R.U32.HI UR7, URZ, UR18, UR7 ;  /* 0x000000123f077299 */ /* 0x000fe20008011607 */
[----:B------:R-:W-:Y:S01]  /*0fd0*/  ULDC UR19, c[0x0][0x648] ;  /* 0x0001920000137ab9 */ /* 0x000fe20000000800 */
[----:B------:R-:W-:Y:S01]  /*0fe0*/  ULDC UR20, c[0x0][0x638] ;  /* 0x00018e0000147ab9 */ /* 0x000fe20000000800 */
[----:B------:R-:W-:Y:S01]  /*0ff0*/  UMOV UR21, 0x1 ;  /* 0x0000000100157882 */ /* 0x000fe20000000000 */
[----:B------:R-:W-:Y:S01]  /*1000*/  UMOV UR6, UR23 ;  /* 0x0000001700067c82 */ /* 0x000fe20008000000 */
[----:B------:R-:W-:Y:S07]  /*1010*/  @!P0 BRA `(.L_x_11) ;  /* 0x0000000000308947 */ /* 0x000fee0003800000 */
[----:B------:R-:W-:Y:S02]  /*1020*/  ULDC UR10, c[0x0][0x64c] ;  /* 0x00019300000a7ab9 */ /* 0x000fe40000000800 */
        /* <DEDUP_REMOVED lines=8> */
[----:B------:R-:W-:-:S07]  /*10b0*/  UIMAD.WIDE.U32.X UR4, UR14, UR5, UR10, UP0 ;  /* 0x000000050e0472a5 */ /* 0x000fce00080e040a */
[----:B------:R-:W-:Y:S01]  /*10c0*/  UMOV UR6, UR4 ;  /* 0x0000000400067c82 */ /* 0x000fe20008000000 */
[----:B------:R-:W-:-:S05]  /*10d0*/  UMOV UR7, UR5 ;  /* 0x0000000500077c82 */ /* 0x000fca0008000000 */
.L_x_11:
[----:B------:R-:W-:Y:S01]  /*10e0*/  USHF.R.U64 UR5, UR6, UR19, UR7 ;  /* 0x0000001306057299 */ /* 0x000fe20008001207 */
[----:B------:R-:W-:Y:S01]  /*10f0*/  IMAD.MOV.U32 R0, RZ, RZ, 0x1 ;  /* 0x00000001ff007424 */ /* 0x000fe200078e00ff */
[----:B------:R-:W-:Y:S02]  /*1100*/  USHF.L.U32 UR4, UR21, UR18, URZ ;  /* 0x0000001215047299 */ /* 0x000fe4000800063f */
[----:B------:R-:W-:Y:S02]  /*1110*/  ULOP3.LUT UR13, UR22, UR13, URZ, 0xc0, !UPT ;  /* 0x0000000d160d7292 */ /* 0x000fe4000f8ec03f */
[----:B------:R-:W-:Y:S02]  /*1120*/  UIADD3 UR6, -UR5, URZ, URZ ;  /* 0x0000003f05067290 */ /* 0x000fe4000fffe13f */
[----:B------:R-:W-:Y:S02]  /*1130*/  UIMAD UR13, UR4, UR5, UR13 ;  /* 0x00000005040d72a4 */ /* 0x000fe4000f8e020d */
[----:B------:R-:W-:-:S02]  /*1140*/  ULOP3.LUT UR15, UR16, UR15, URZ, 0xc0, !UPT ;  /* 0x0000000f100f7292 */ /* 0x000fc4000f8ec03f */
[----:B------:R-:W-:Y:S01]  /*1150*/  UIMAD UR4, UR6, UR20, UR23 ;  /* 0x00000014060472a4 */ /* 0x000fe2000f8e0217 */
[----:B------:R-:W-:Y:S01]  /*1160*/  ULDC UR5, c[0x0][0x610] ;  /* 0x0001840000057ab9 */ /* 0x000fe20000000800 */
[----:B------:R-:W-:Y:S02]  /*1170*/  UISETP.NE.AND UP0, UPT, UR46, URZ, UPT ;  /* 0x0000003f2e00728c */ /* 0x000fe4000bf05270 */
[----:B------:R-:W-:Y:S02]  /*1180*/  UIMAD UR12, UR13, UR5, UR12 ;  /* 0x000000050d0c72a4 */ /* 0x000fe4000f8e020c */
[----:B------:R-:W-:-:S04]  /*1190*/  UIMAD UR4, UR4, UR17, UR15 ;  /* 0x00000011040472a4 */ /* 0x000fc8000f8e020f */
[----:B------:R-:W-:Y:S02]  /*11a0*/  USEL UR41, UR4, UR12, !UP0 ;  /* 0x0000000c04297287 */ /* 0x000fe4000c000000 */
[----:B------:R-:W-:-:S12]  /*11b0*/  USEL UR42, UR12, UR4, !UP0 ;  /* 0x000000040c2a7287 */ /* 0x000fd8000c000000 */
.L_x_9:
[----:B------:R-:W-:-:S08]  /*11c0*/  NOP ;  /* 0x0000000000007918 */ /* 0x000fd00000000000 */
[----:B------:R-:W1:Y:S02]  /*11d0*/  USETMAXREG.TRY_ALLOC.CTAPOOL UP0, 0xf0 ;  /* 0x000000f0000079c8 */ /* 0x000e640008000600 */
[----:B-1----:R-:W-:-:S13]  /*11e0*/  PLOP3.LUT P0, PT, PT, PT, UP0, 0x80, 0x0 ;  /* 0x000000000000781c */ /* 0x002fda0003f0f008 */
[----:B------:R-:W-:Y:S05]  /*11f0*/  @!P0 BRA `(.L_x_9) ;  /* 0xfffffffc00f08947 */ /* 0x000fea000383ffff */
[----:B------:R-:W-:Y:S01]  /*1200*/  ULDC.64 UR4, c[0x0][0x598] ;  /* 0x0001660000047ab9 */ /* 0x000fe20000000a00 */
[----:B------:R-:W-:Y:S01]  /*1210*/  ULDC.64 UR36, c[0x0][0x208] ;  /* 0x0000820000247ab9 */ /* 0x000fe20000000a00 */
[----:B------:R-:W-:-:S04]  /*1220*/  ISETP.NE.U32.AND P0, PT, RZ, UR4, PT ;  /* 0x00000004ff007c0c */ /* 0x000fc8000bf05070 */
[----:B------:R-:W-:-:S13]  /*1230*/  ISETP.NE.AND.EX P0, PT, RZ, UR5, PT, P0 ;  /* 0x00000005ff007c0c */ /* 0x000fda000bf05300 */
[----:B------:R-:W-:Y:S05]  /*1240*/  @!P0 BRA `(.L_x_12) ;  /* 0x00000000001c8947 */ /* 0x000fea0003800000 */
[----:B------:R-:W1:Y:S02]  /*1250*/  LDC.64 R2, c[0x0][0x598] ;  /* 0x00016600ff027b82 */ /* 0x000e640000000a00 */
[----:B-1----:R-:W2:Y:S02]  /*1260*/  LDG.E.64 R2, desc[UR36][R2.64] ;  /* 0x0000002402027981 */ /* 0x002ea4000c1e1b00 */
[----:B--2---:R-:W-:-:S04]  /*1270*/  ISETP.NE.U32.AND P0, PT, R2, RZ, PT ;  /* 0x000000ff0200720c */ /* 0x004fc80003f05070 */
[----:B------:R-:W-:-:S13]  /*1280*/  ISETP.NE.AND.EX P0, PT, R3, RZ, PT, P0 ;  /* 0x000000ff0300720c */ /* 0x000fda0003f05300 */
[----:B------:R-:W-:Y:S05]  /*1290*/  @!P0 BRA `(.L_x_12) ;  /* 0x0000000000088947 */ /* 0x000fea0003800000 */
[----:B------:R1:W5:Y:S01]  /*12a0*/  LD.E R17, desc[UR36][R2.64] ;  /* 0x0000002402117980 */ /* 0x000362000c101900 */
[----:B------:R-:W-:Y:S05]  /*12b0*/  BRA `(.L_x_13) ;  /* 0x0000000000247947 */ /* 0x000fea0003800000 */
.L_x_12:
[----:B------:R-:W-:Y:S02]  /*12c0*/  ULDC.64 UR4, c[0x0][0x588] ;  /* 0x0001620000047ab9 */ /* 0x000fe40000000a00 */
[----:B------:R-:W-:-:S04]  /*12d0*/  ISETP.NE.U32.AND P0, PT, RZ, UR4, PT ;  /* 0x00000004ff007c0c */ /* 0x000fc8000bf05070 */
[----:B------:R-:W-:-:S13]  /*12e0*/  ISETP.NE.AND.EX P0, PT, RZ, UR5, PT, P0 ;  /* 0x00000005ff007c0c */ /* 0x000fda000bf05300 */
[----:B------:R-:W-:Y:S05]  /*12f0*/  @!P0 BRA `(.L_x_14) ;  /* 0x00000000000c8947 */ /* 0x000fea0003800000 */
[----:B------:R-:W1:Y:S02]  /*1300*/  LDC.64 R2, c[0x0][0x588] ;  /* 0x00016200ff027b82 */ /* 0x000e640000000a00 */
[----:B-1----:R2:W5:Y:S01]  /*1310*/  LDG.E R17, desc[UR36][R2.64] ;  /* 0x0000002402117981 */ /* 0x002562000c1e1900 */
[----:B------:R-:W-:Y:S05]  /*1320*/  BRA `(.L_x_13) ;  /* 0x0000000000087947 */ /* 0x000fea0003800000 */
.L_x_14:
[----:B------:R-:W-:Y:S02]  /*1330*/  ULDC UR4, c[0x0][0x580] ;  /* 0x0001600000047ab9 */ /* 0x000fe40000000800 */
[----:B------:R-:W-:-:S07]  /*1340*/  IMAD.U32 R17, RZ, RZ, UR4 ;  /* 0x00000004ff117e24 */ /* 0x000fce000f8e00ff */
.L_x_13:
[----:B------:R-:W-:Y:S02]  /*1350*/  ULDC.64 UR4, c[0x0][0x5a0] ;  /* 0x0001680000047ab9 */ /* 0x000fe40000000a00 */
[----:B------:R-:W-:-:S04]  /*1360*/  ISETP.NE.U32.AND P0, PT, RZ, UR4, PT ;  /* 0x00000004ff007c0c */ /* 0x000fc8000bf05070 */
[----:B------:R-:W-:-:S13]  /*1370*/  ISETP.NE.AND.EX P0, PT, RZ, UR5, PT, P0 ;  /* 0x00000005ff007c0c */ /* 0x000fda000bf05300 */
[----:B------:R-:W-:Y:S05]  /*1380*/  @!P0 BRA `(.L_x_15) ;  /* 0x00000000001c8947 */ /* 0x000fea0003800000 */
[----:B-12---:R-:W1:Y:S02]  /*1390*/  LDC.64 R2, c[0x0][0x5a0] ;  /* 0x00016800ff027b82 */ /* 0x006e640000000a00 */
[----:B-1----:R-:W2:Y:S02]  /*13a0*/  LDG.E.64 R2, desc[UR36][R2.64] ;  /* 0x0000002402027981 */ /* 0x002ea4000c1e1b00 */
[----:B--2---:R-:W-:-:S04]  /*13b0*/  ISETP.NE.U32.AND P0, PT, R2, RZ, PT ;  /* 0x000000ff0200720c */ /* 0x004fc80003f05070 */
[----:B------:R-:W-:-:S13]  /*13c0*/  ISETP.NE.AND.EX P0, PT, R3, RZ, PT, P0 ;  /* 0x000000ff0300720c */ /* 0x000fda0003f05300 */
[----:B------:R-:W-:Y:S05]  /*13d0*/  @!P0 BRA `(.L_x_15) ;  /* 0x0000000000088947 */ /* 0x000fea0003800000 */
[----:B------:R1:W5:Y:S01]  /*13e0*/  LD.E R18, desc[UR36][R2.64] ;  /* 0x0000002402127980 */ /* 0x000362000c101900 */
[----:B------:R-:W-:Y:S05]  /*13f0*/  BRA `(.L_x_16) ;  /* 0x0000000000247947 */ /* 0x000fea0003800000 */
.L_x_15:
[----:B------:R-:W-:Y:S02]  /*1400*/  ULDC.64 UR4, c[0x0][0x590] ;  /* 0x0001640000047ab9 */ /* 0x000fe40000000a00 */
[----:B------:R-:W-:-:S04]  /*1410*/  ISETP.NE.U32.AND P0, PT, RZ, UR4, PT ;  /* 0x00000004ff007c0c */ /* 0x000fc8000bf05070 */
[----:B------:R-:W-:-:S13]  /*1420*/  ISETP.NE.AND.EX P0, PT, RZ, UR5, PT, P0 ;  /* 0x00000005ff007c0c */ /* 0x000fda000bf05300 */
[----:B------:R-:W-:Y:S05]  /*1430*/  @!P0 BRA `(.L_x_17) ;  /* 0x00000000000c8947 */ /* 0x000fea0003800000 */
[----:B-12---:R-:W1:Y:S02]  /*1440*/  LDC.64 R2, c[0x0][0x590] ;  /* 0x00016400ff027b82 */ /* 0x006e640000000a00 */
[----:B-1----:R2:W5:Y:S01]  /*1450*/  LDG.E R18, desc[UR36][R2.64] ;  /* 0x0000002402127981 */ /* 0x002562000c1e1900 */
[----:B------:R-:W-:Y:S05]  /*1460*/  BRA `(.L_x_16) ;  /* 0x0000000000087947 */ /* 0x000fea0003800000 */
.L_x_17:
[----:B------:R-:W-:Y:S02]  /*1470*/  ULDC UR4, c[0x0][0x584] ;  /* 0x0001610000047ab9 */ /* 0x000fe40000000800 */
[----:B------:R-:W-:-:S07]  /*1480*/  IMAD.U32 R18, RZ, RZ, UR4 ;  /* 0x00000004ff127e24 */ /* 0x000fce000f8e00ff */
.L_x_16:
[----:B------:R-:W-:-:S13]  /*1490*/  LOP3.LUT P0, RZ, R0, 0xff, RZ, 0xc0, !PT ;  /* 0x000000ff00ff7812 */ /* 0x000fda000780c0ff */
[----:B------:R-:W-:Y:S05]  /*14a0*/  @!P0 EXIT ;  /* 0x000000000000894d */ /* 0x000fea0003800000 */
[----:B------:R-:W-:Y:S01]  /*14b0*/  ULDC UR4, c[0x0][0x28c] ;  /* 0x0000a30000047ab9 */ /* 0x000fe20000000800 */
[----:B------:R-:W-:Y:S01]  /*14c0*/  UMOV UR38, URZ ;  /* 0x0000003f00267c82 */ /* 0x000fe20008000000 */
[----:B------:R-:W-:Y:S01]  /*14d0*/  UIADD3 UR4, UR4, 0x1f, URZ ;  /* 0x0000001f04047890 */ /* 0x000fe2000fffe03f */
[----:B------:R-:W-:-:S03]  /*14e0*/  UMOV UR39, URZ ;  /* 0x0000003f00277c82 */ /* 0x000fc60008000000 */
[----:B------:R-:W-:-:S04]  /*14f0*/  USHF.R.S32.HI UR5, URZ, 0x1f, UR4 ;  /* 0x0000001f3f057899 */ /* 0x000fc80008011404 */
[----:B------:R-:W-:-:S04]  /*1500*/  ULEA.HI UR5, UR5, UR4, URZ, 0x5 ;  /* 0x0000000405057291 */ /* 0x000fc8000f8f283f */
[----:B------:R-:W-:-:S12]  /*1510*/  USHF.R.S32.HI UR44, URZ, 0x5, UR5 ;  /* 0x000000053f2c7899 */ /* 0x000fd80008011405 */
.L_x_553:
[----:B------:R-:W3:Y:S01]  /*1520*/  S2R R0, SR_TID.X ;  /* 0x0000000000007919 */ /* 0x000ee20000002100 */
[----:B----4-:R-:W4:Y:S01]  /*1530*/  S2UR UR7, SR_CgaCtaId ;  /* 0x00000000000779c3 */ /* 0x010f220000008800 */
[----:B------:R-:W-:Y:S02]  /*1540*/  UMOV UR6, 0x400 ;  /* 0x0000040000067882 */ /* 0x000fe40000000000 */
[----:B----4-:R-:W-:Y:S01]  /*1550*/  ULEA UR6, UR7, UR6, 0x18 ;  /* 0x0000000607067291 */ /* 0x010fe2000f8ec03f */
[----:B---3--:R-:W-:-:S04]  /*1560*/  LOP3.LUT R0, R0, 0x80, RZ, 0xc0, !PT ;  /* 0x0000008000007812 */ /* 0x008fc800078ec0ff */
[----:B------:R-:W-:-:S06]  /*1570*/  SHF.R.U32.HI R0, RZ, 0x7, R0 ;  /* 0x00000007ff007819 */ /* 0x000fcc0000011600 */
[----:B------:R-:W3:Y:S02]  /*1580*/  SHFL.IDX PT, R0, R0, RZ, 0x1f ;  /* 0x00001fff00007589 */ /* 0x000ee400000e0000 */
[----:B---3--:R-:W-:-:S13]  /*1590*/  R2UR UR4, R0 ;  /* 0x00000000000472ca */ /* 0x008fda00000e0000 */
[----:B------:R-:W-:-:S04]  /*15a0*/  ULEA.HI UR5, UR4, UR4, URZ, 0x1 ;  /* 0x0000000404057291 */ /* 0x000fc8000f8f083f */
[----:B------:R-:W-:-:S04]  /*15b0*/  ULOP3.LUT UR5, UR5, 0x1ffffe, URZ, 0xc0, !UPT ;  /* 0x001ffffe05057892 */ /* 0x000fc8000f8ec03f */
[----:B------:R-:W-:-:S03]  /*15c0*/  UIADD3 UR5, UR4, -UR5, URZ ;  /* 0x8000000504057290 */ /* 0x000fc6000fffe03f */
[----:B------:R-:W-:Y:S01]  /*15d0*/  ULDC UR4, c[0x0][0x28c] ;  /* 0x0000a30000047ab9 */ /* 0x000fe20000000800 */
[----:B------:R-:W-:Y:S01]  /*15e0*/  ULEA UR5, UR5, UR6, 0xb ;  /* 0x0000000605057291 */ /* 0x000fe2000f8e583f */
[----:B------:R-:W-:-:S03]  /*15f0*/  ISETP.LT.AND P0, PT, RZ, UR4, PT ;  /* 0x00000004ff007c0c */ /* 0x000fc6000bf01270 */
[----:B------:R-:W-:-:S04]  /*1600*/  UIADD3 UR5, UR5, 0x200, URZ ;  /* 0x0000020005057890 */ /* 0x000fc8000fffe03f */
[----:B------:R-:W-:-:S04]  /*1610*/  USHF.R.U32.HI UR5, URZ, 0x4, UR5 ;  /* 0x000000043f057899 */ /* 0x000fc80008011605 */
[----:B------:R-:W-:-:S04]  /*1620*/  ULOP3.LUT UR5, UR5, 0x3fff, URZ, 0xc0, !UPT ;  /* 0x00003fff05057892 */ /* 0x000fc8000f8ec03f */
[----:B------:R-:W-:Y:S01]  /*1630*/  ULOP3.LUT UR45, UR5, 0x10000, URZ, 0xfc, !UPT ;  /* 0x00010000052d7892 */ /* 0x000fe2000f8efc3f */
[----:B------:R-:W-:Y:S11]  /*1640*/  @P0 BRA `(.L_x_18) ;  /* 0x0000000000400947 */ /* 0x000ff60003800000 */
[----:B------:R-:W-:Y:S01]  /*1650*/  MOV R0, 0x0 ;  /* 0x0000000000007802 */ /* 0x000fe20000000f00 */
[----:B------:R-:W-:Y:S01]  /*1660*/  ULDC.64 UR4, c[0x4][0x68] ;  /* 0x01001a0000047ab9 */ /* 0x000fe20000000a00 */
[----:B------:R-:W-:Y:S01]  /*1670*/  ULDC.64 UR6, c[0x4][0x8] ;  /* 0x0100020000067ab9 */ /* 0x000fe20000000a00 */
[----:B------:R-:W-:Y:S01]  /*1680*/  IMAD.U32 R4, RZ, RZ, UR4 ;  /* 0x00000004ff047e24 */ /* 0x000fe2000f8e00ff */
[----:B-12---:R1:W2:Y:S01]  /*1690*/  LDC.64 R2, c[0x4][R0] ;  /* 0x0100000000027b82 */ /* 0x0062a20000000a00 */
[----:B------:R-:W-:Y:S01]  /*16a0*/  IMAD.U32 R5, RZ, RZ, UR5 ;  /* 0x00000005ff057e24 */ /* 0x000fe2000f8e00ff */
[----:B------:R-:W-:Y:S01]  /*16b0*/  ULDC.64 UR4, c[0x4][0x70] ;  /* 0x01001c0000047ab9 */ /* 0x000fe20000000a00 */
[----:B------:R-:W-:Y:S02]  /*16c0*/  IMAD.U32 R10, RZ, RZ, UR6 ;  /* 0x00000006ff0a7e24 */ /* 0x000fe4000f8e00ff */
[----:B0-----:R-:W-:Y:S02]  /*16d0*/  IMAD.U32 R6, RZ, RZ, UR4 ;  /* 0x00000004ff067e24 */ /* 0x001fe4000f8e00ff */
[----:B------:R-:W-:-:S02]  /*16e0*/  IMAD.U32 R7, RZ, RZ, UR5 ;  /* 0x00000005ff077e24 */ /* 0x000fc4000f8e00ff */
[----:B------:R-:W-:Y:S02]  /*16f0*/  IMAD.U32 R11, RZ, RZ, UR7 ;  /* 0x00000007ff0b7e24 */ /* 0x000fe4000f8e00ff */
[----:B------:R-:W-:Y:S02]  /*1700*/  IMAD.MOV.U32 R8, RZ, RZ, 0x1e1 ;  /* 0x000001e1ff087424 */ /* 0x000fe400078e00ff */
[----:B------:R-:W-:Y:S02]  /*1710*/  IMAD.MOV.U32 R12, RZ, RZ, 0x1 ;  /* 0x00000001ff0c7424 */ /* 0x000fe400078e00ff */
[----:B-1----:R-:W-:-:S07]  /*1720*/  IMAD.MOV.U32 R13, RZ, RZ, RZ ;  /* 0x000000ffff0d7224 */ /* 0x002fce00078e00ff */
[----:B------:R-:W-:-:S07]  /*1730*/  LEPC R20, `(.L_x_18) ;  /* 0x000000001014794e */ /* 0x000fce0000000000 */
[----:B--2--5:R-:W-:Y:S05]  /*1740*/  CALL.ABS.NOINC R2 ;  /* 0x0000000002007343 */ /* 0x024fea0003c00000 */
.L_x_18:
[----:B------:R-:W-:-:S06]  /*1750*/  ULOP3.LUT UR4, UR40, 0x1, URZ, 0xfc, !UPT ;  /* 0x0000000128047892 */ /* 0x000fcc000f8efc3f */
[----:B------:R-:W-:-:S05]  /*1760*/  IMAD.U32 R0, RZ, RZ, UR4 ;  /* 0x00000004ff007e24 */ /* 0x000fca000f8e00ff */
[----:B------:R-:W-:-:S13]  /*1770*/  ISETP.NE.AND P0, PT, R0, 0x3, PT ;  /* 0x000000030000780c */ /* 0x000fda0003f05270 */
[----:B------:R-:W-:Y:S05]  /*1780*/  @!P0 BRA `(.L_x_19) ;  /* 0x0000000000048947 */ /* 0x000fea0003800000 */
[----:B------:R-:W-:Y:S01]  /*1790*/  BPT.TRAP 0x1 ;  /* 0x000000040000795c */ /* 0x000fe20000300000 */
.L_x_19:
[----:B------:R-:W3:Y:S01]  /*17a0*/  S2UR UR5, SR_CgaCtaId ;  /* 0x00000000000579c3 */ /* 0x000ee20000008800 */
[----:B------:R-:W-:Y:S01]  /*17b0*/  UMOV UR4, 0x400 ;  /* 0x0000040000047882 */ /* 0x000fe20000000000 */
[----:B-12---:R-:W-:Y:S02]  /*17c0*/  IMAD.U32 R2, RZ, RZ, UR38 ;  /* 0x00000026ff027e24 */ /* 0x006fe4000f8e00ff */
[----:B------:R-:W-:-:S03]  /*17d0*/  IMAD.U32 R3, RZ, RZ, UR39 ;  /* 0x00000027ff037e24 */ /* 0x000fc6000f8e00ff */
[----:B------:R-:W-:Y:S01]  /*17e0*/  SHF.L.U32 R2, R2, 0x1f, RZ ;  /* 0x0000001f02027819 */ /* 0x000fe200000006ff */
[----:B---3--:R-:W-:-:S06]  /*17f0*/  ULEA UR4, UR5, UR4, 0x18 ;  /* 0x0000000405047291 */ /* 0x008fcc000f8ec03f */
[----:B------:R-:W-:-:S04]  /*1800*/  IMAD.U32 R0, RZ, RZ, UR4 ;  /* 0x00000004ff007e24 */ /* 0x000fc8000f8e00ff */
[----:B------:R-:W-:-:S04]  /*1810*/  IMAD R3, R3, 0x8, R0 ;  /* 0x0000000803037824 */ /* 0x000fc800078e0200 */
[----:B------:R1:W2:Y:S01]  /*1820*/  SYNCS.PHASECHK.TRANS64.TRYWAIT P1, [R3+URZ], R2 ;  /* 0x00000002030075a7 */ /* 0x0002a2000802017f */
[----:B------:R-:W-:Y:S05]  /*1830*/  @!P0 BRA `(.L_x_20) ;  /* 0x0000000000048947 */ /* 0x000fea0003800000 */
[----:B------:R-:W-:Y:S01]  /*1840*/  BPT.TRAP 0x1 ;  /* 0x000000040000795c */ /* 0x000fe20000300000 */
.L_x_20:
[----:B--2---:R-:W-:Y:S05]  /*1850*/  @P1 BRA `(.L_x_21) ;  /* 0x0000000000081947 */ /* 0x004fea0003800000 */
[----:B------:R-:W2:Y:S02]  /*1860*/  SYNCS.PHASECHK.TRANS64.TRYWAIT P1, [R3+URZ], R2 ;  /* 0x00000002030075a7 */ /* 0x000ea4000802017f */
[----:B--2---:R-:W-:Y:S05]  /*1870*/  @!P1 BRA `(.L_x_22) ;  /* 0x0000011000409947 */ /* 0x004fea0003800000 */
.L_x_21:
[----:B------:R-:W-:-:S04]  /*1880*/  UISETP.LT.AND UP0, UPT, UR44, 0x1, UPT ;  /* 0x000000012c00788c */ /* 0x000fc8000bf01270 */
[----:B------:R-:W-:-:S06]  /*1890*/  USEL UR4, UR44, 0x1, UP0 ;  /* 0x000000012c047887 */ /* 0x000fcc0008000000 */
[----:B------:R-:W-:Y:S01]  /*18a0*/  IMAD.U32 R4, RZ, RZ, UR4 ;  /* 0x00000004ff047e24 */ /* 0x000fe2000f8e00ff */
[----:B------:R-:W-:Y:S05]  /*18b0*/  WARPSYNC.ALL ;  /* 0x0000000000007948 */ /* 0x000fea0003800000 */
[----:B------:R-:W-:-:S04]  /*18c0*/  IADD3 R4, -R4, UR44, RZ ;  /* 0x0000002c04047c10 */ /* 0x000fc8000fffe1ff */
[----:B------:R-:W-:Y:S02]  /*18d0*/  ISETP.GE.AND P1, PT, R4, 0x1, PT ;  /* 0x000000010400780c */ /* 0x000fe40003f26270 */
[----:B------:R-:W-:Y:S01]  /*18e0*/  R2UR UR4, R0 ;  /* 0x00000000000472ca */ /* 0x000fe200000e0000 */
[----:B------:R-:W-:Y:S01]  /*18f0*/  WARPGROUP.ARRIVE ;  /* 0x00000000000079c5 */ /* 0x000fe20000000000 */
[----:B------:R-:W-:Y:S01]  /*1900*/  UMOV UR5, 0xc0000010 ;  /* 0xc000001000057882 */ /* 0x000fe20000000000 */
[----:B------:R-:W-:-:S10]  /*1910*/  UMOV UR7, 0xc0000010 ;  /* 0xc000001000077882 */ /* 0x000fd40000000000 */
[----:B------:R-:W-:-:S04]  /*1920*/  UIADD3 UR4, UR4, 0x1c200, URZ ;  /* 0x0001c20004047890 */ /* 0x000fc8000fffe03f */
[----:B------:R-:W-:-:S04]  /*1930*/  USHF.R.U32.HI UR4, URZ, 0x4, UR4 ;  /* 0x000000043f047899 */ /* 0x000fc80008011604 */
[----:B------:R-:W-:-:S04]  /*1940*/  ULOP3.LUT UR4, UR4, 0x3fff, URZ, 0xc0, !UPT ;  /* 0x00003fff04047892 */ /* 0x000fc8000f8ec03f */
[----:B------:R-:W-:Y:S02]  /*1950*/  ULOP3.LUT UR9, UR4, 0x10000, URZ, 0xfc, !UPT ;  /* 0x0001000004097892 */ /* 0x000fe4000f8efc3f */
[----:B------:R-:W-:Y:S02]  /*1960*/  ULEA UR4, UR39, UR45, 0x9 ;  /* 0x0000002d27047291 */ /* 0x000fe4000f8e483f */
[----:B------:R-:W-:-:S09]  /*1970*/  ULEA UR6, UR39, UR9, 0x9 ;  /* 0x0000000927067291 */ /* 0x000fd2000f8e483f */
[----:B------:R-:W-:Y:S01]  /*1980*/  IGMMA.64x256x32.S8.S8 R24, gdesc[UR4], RZ, !UPT, gsb0 ;  /* 0x06600000041879f1 */ /* 0x000fe2000c0410ff */
[----:B------:R-:W-:Y:S01]  /*1990*/  UIADD3 UR4, UR4, 0x100, URZ ;  /* 0x0000010004047890 */ /* 0x000fe2000fffe03f */
[----:B------:R-:W-:Y:S01]  /*19a0*/  UMOV UR5, 0xc0000010 ;  /* 0xc000001000057882 */ /* 0x000fe20000000000 */
[----:B------:R-:W-:Y:S02]  /*19b0*/  WARPGROUP.DEPBAR.LE gsb0, 0x0 ;  /* 0x00008000000079c5 */ /* 0x000fe40000010000 */
[----:B------:R-:W-:Y:S04]  /*19c0*/  STL.64 [R1], R24 ;  /* 0x0000001801007387 */ /* 0x000fe80000100a00 */
[----:B------:R-:W-:Y:S04]  /*19d0*/  STL.64 [R1+0x8], R26 ;  /* 0x0000081a01007387 */ /* 0x000fe80000100a00 */
        /* <DEDUP_REMOVED lines=61> */
[----:B------:R3:W-:Y:S02]  /*1db0*/  STL.64 [R1+0x1f8], R150 ;  /* 0x0001f89601007387 */ /* 0x0007e40000100a00 */
[----:B---3--:R-:W-:-:S06]  /*1dc0*/  WARPGROUP.ARRIVE ;  /* 0x00000000000079c5 */ /* 0x008fcc0000000000 */
[----:B------:R-:W-:Y:S03]  /*1dd0*/  IGMMA.64x256x32.S8.S8 R24, gdesc[UR4], RZ, !UPT, gsb0 ;  /* 0x06600000041879f1 */ /* 0x000fe6000c0410ff */
[----:B------:R-:W-:Y:S02]  /*1de0*/  WARPGROUP.DEPBAR.LE gsb0, 0x0 ;  /* 0x00008000000079c5 */ /* 0x000fe40000010000 */
[----:B------:R-:W-:Y:S05]  /*1df0*/  @!P1 BRA `(.L_x_23) ;  /* 0x0000000c00989947 */ /* 0x000fea0003800000 */
[----:B------:R-:W-:Y:S02]  /*1e00*/  UIADD3 UR4, UR39, 0x1, URZ ;  /* 0x0000000127047890 */ /* 0x000fe4000fffe03f */
[----:B-12---:R-:W-:Y:S02]  /*1e10*/  IMAD.U32 R2, RZ, RZ, UR39 ;  /* 0x00000027ff027e24 */ /* 0x006fe4000f8e00ff */
[----:B------:R-:W-:-:S04]  /*1e20*/  UISETP.NE.AND UP0, UPT, UR4, 0xe, UPT ;  /* 0x0000000e0400788c */ /* 0x000fc8000bf05270 */
[----:B------:R-:W-:Y:S02]  /*1e30*/  USEL UR5, URZ, 0x1, UP0 ;  /* 0x000000013f057887 */ /* 0x000fe40008000000 */
[----:B------:R-:W-:Y:S02]  /*1e40*/  USEL UR8, UR4, URZ, UP0 ;  /* 0x0000003f04087287 */ /* 0x000fe40008000000 */
[----:B------:R-:W-:-:S06]  /*1e50*/  ULOP3.LUT UR5, UR38, UR5, URZ, 0x3c, !UPT ;  /* 0x0000000526057292 */ /* 0x000fcc000f8e3c3f */
[----:B------:R-:W-:-:S07]  /*1e60*/  IMAD.U32 R3, RZ, RZ, UR5 ;  /* 0x00000005ff037e24 */ /* 0x000fce000f8e00ff */
.L_x_30:
[----:B------:R-:W-:Y:S05]  /*1e70*/  @!P0 BRA `(.L_x_24) ;  /* 0x0000000000048947 */ /* 0x000fea0003800000 */
[----:B------:R-:W-:Y:S01]  /*1e80*/  BPT.TRAP 0x1 ;  /* 0x000000040000795c */ /* 0x000fe20000300000 */
.L_x_24:
[----:B------:R-:W1:Y:S01]  /*1e90*/  S2UR UR5, SR_CgaCtaId ;  /* 0x00000000000579c3 */ /* 0x000e620000008800 */
[----:B------:R-:W-:Y:S01]  /*1ea0*/  UMOV UR4, 0x400 ;  /* 0x0000040000047882 */ /* 0x000fe20000000000 */
[----:B------:R-:W-:Y:S01]  /*1eb0*/  IMAD.U32 R5, RZ, RZ, UR8 ;  /* 0x00000008ff057e24 */ /* 0x000fe2000f8e00ff */
[----:B0-----:R-:W-:Y:S01]  /*1ec0*/  SHF.L.U32 R6, R3, 0x1f, RZ ;  /* 0x0000001f03067819 */ /* 0x001fe200000006ff */
[----:B-1----:R-:W-:-:S06]  /*1ed0*/  ULEA UR4, UR5, UR4, 0x18 ;  /* 0x0000000405047291 */ /* 0x002fcc000f8ec03f */
[----:B------:R-:W-:-:S04]  /*1ee0*/  IMAD.U32 R0, RZ, RZ, UR4 ;  /* 0x00000004ff007e24 */ /* 0x000fc8000f8e00ff */
[----:B------:R-:W-:-:S04]  /*1ef0*/  IMAD R5, R5, 0x8, R0 ;  /* 0x0000000805057824 */ /* 0x000fc800078e0200 */
[----:B------:R0:W1:Y:S01]  /*1f00*/  SYNCS.PHASECHK.TRANS64.TRYWAIT P1, [R5+URZ], R6 ;  /* 0x00000006050075a7 */ /* 0x000062000802017f */
[----:B------:R-:W-:Y:S05]  /*1f10*/  @!P0 BRA `(.L_x_25) ;  /* 0x0000000000048947 */ /* 0x000fea0003800000 */
[----:B------:R-:W-:Y:S01]  /*1f20*/  BPT.TRAP 0x1 ;  /* 0x000000040000795c */ /* 0x000fe20000300000 */
.L_x_25:
[----:B-1----:R-:W-:Y:S05]  /*1f30*/  @P1 BRA `(.L_x_26) ;  /* 0x0000000000081947 */ /* 0x002fea0003800000 */
[----:B------:R-:W1:Y:S02]  /*1f40*/  SYNCS.PHASECHK.TRANS64.TRYWAIT P1, [R5+URZ], R6 ;  /* 0x00000006050075a7 */ /* 0x000e64000802017f */
[----:B-1----:R-:W-:Y:S05]  /*1f50*/  @!P1 BRA `(.L_x_27) ;  /* 0x00000108009c9947 */ /* 0x002fea0003800000 */
.L_x_26:
[----:B------:R-:W-:Y:S04]  /*1f60*/  STL [R1+0x2b8], R155 ;  /* 0x0002b89b01007387 */ /* 0x000fe80000100800 */
        /* <DEDUP_REMOVED lines=21> */
[----:B------:R2:W-:Y:S04]  /*20c0*/  STL.64 [R1+0x208], R108 ;  /* 0x0002086c01007387 */ /* 0x0005e80000100a00 */
[----:B--2---:R-:W2:Y:S04]  /*20d0*/  LDL.LU.64 R108, [R1] ;  /* 0x00000000016c7983 */ /* 0x004ea80000300a00 */
[----:B------:R-:W2:Y:S04]  /*20e0*/  LDL.LU.64 R110, [R1+0x8] ;  /* 0x00000800016e7983 */ /* 0x000ea80000300a00 */
        /* <DEDUP_REMOVED lines=61> */
[----:B------:R-:W2:Y:S01]  /*24c0*/  LDL.LU.64 R234, [R1+0x1f8] ;  /* 0x0001f80001ea7983 */ /* 0x000ea20000300a00 */
[----:B------:R-:W-:-:S02]  /*24d0*/  ULEA UR4, UR8, UR45, 0x9 ;  /* 0x0000002d08047291 */ /* 0x000fc4000f8e483f */
[----:B------:R-:W-:Y:S01]  /*24e0*/  ULEA UR6, UR8, UR9, 0x9 ;  /* 0x0000000908067291 */ /* 0x000fe2000f8e483f */
[----:B------:R-:W-:Y:S01]  /*24f0*/  UMOV UR5, 0xc0000010 ;  /* 0xc000001000057882 */ /* 0x000fe20000000000 */
[----:B------:R-:W-:Y:S01]  /*2500*/  UMOV UR7, 0xc0000010 ;  /* 0xc000001000077882 */ /* 0x000fe20000000000 */
[----:B--2---:R-:W-:-:S06]  /*2510*/  WARPGROUP.ARRIVE ;  /* 0x00000000000079c5 */ /* 0x004fcc0000000000 */
[----:B------:R-:W-:Y:S03]  /*2520*/  IGMMA.64x256x32.S8.S8 R108, gdesc[UR4], R108, gsb0 ;  /* 0x06600000046c79f1 */ /* 0x000fe6000804106c */
        /* <DEDUP_REMOVED lines=65> */
[----:B--2---:R3:W5:Y:S04]  /*2940*/  LDL.LU R155, [R1+0x2b8] ;  /* 0x0002b800019b7983 */ /* 0x0047680000300800 */
        /* <DEDUP_REMOVED lines=22> */
[----:B------:R-:W-:Y:S01]  /*2ab0*/  UIADD3 UR4, UR4, 0x100, URZ ;  /* 0x0000010004047890 */ /* 0x000fe2000fffe03f */
[----:B------:R-:W-:Y:S01]  /*2ac0*/  UMOV UR5, 0xc0000010 ;  /* 0xc000001000057882 */ /* 0x000fe20000000000 */
[----:B--2---:R-:W-:-:S07]  /*2ad0*/  WARPGROUP.ARRIVE ;  /* 0x00000000000079c5 */ /* 0x004fce0000000000 */
[----:B------:R-:W-:Y:S03]  /*2ae0*/  IGMMA.64x256x32.S8.S8 R24, gdesc[UR4], R24, gsb0 ;  /* 0x06600000041879f1 */ /* 0x000fe60008041018 */
[----:B------:R-:W-:Y:S02]  /*2af0*/  WARPGROUP.DEPBAR.LE gsb0, 0x0 ;  /* 0x00008000000079c5 */ /* 0x000fe40000010000 */
[----:B---3--:R-:W-:Y:S05]  /*2b00*/  @!P0 BRA `(.L_x_28) ;  /* 0x0000000000048947 */ /* 0x008fea0003800000 */
[----:B------:R-:W-:Y:S01]  /*2b10*/  BPT.TRAP 0x1 ;  /* 0x000000040000795c */ /* 0x000fe20000300000 */
.L_x_28:
[----:B------:R-:W-:Y:S01]  /*2b20*/  ISETP.NE.AND P1, PT, R19, RZ, PT ;  /* 0x000000ff1300720c */ /* 0x000fe20003f25270 */
[----:B------:R-:W-:-:S12]  /*2b30*/  UISETP.GT.U32.AND UP0, UPT, UR40, 0x1, UPT ;  /* 0x000000012800788c */ /* 0x000fd8000bf04070 */
[----:B01----:R-:W-:-:S04]  /*2b40*/  @P1 IMAD R5, R2, 0x8, R0 ;  /* 0x0000000802051824 */ /* 0x003fc800078e0200 */
[----:B------:R-:W-:-:S05]  /*2b50*/  @P1 VIADD R5, R5, 0x70 ;  /* 0x0000007005051836 */ /* 0x000fca0000000000 */
[----:B-----5:R-:W-:-:S04]  /*2b60*/  @P1 PRMT R5, R155, 0x654, R5 ;  /* 0x000006549b051816 */ /* 0x020fc80000000005 */
[----:B------:R0:W-:Y:S01]  /*2b70*/  @P1 SYNCS.ARRIVE.TRANS64.RED.A1T0 RZ, [R5+URZ], RZ ;  /* 0x000000ff05ff19a7 */ /* 0x0001e2000810043f */
[----:B------:R-:W-:-:S13]  /*2b80*/  PLOP3.LUT P1, PT, PT, PT, UP0, 0x80, 0x0 ;  /* 0x000000000000781c */ /* 0x000fda0003f2f008 */
[----:B0-----:R-:W-:Y:S05]  /*2b90*/  @P1 BRA `(.L_x_29) ;  /* 0x0000000000041947 */ /* 0x001fea0003800000 */
[----:B------:R-:W-:Y:S01]  /*2ba0*/  BPT.TRAP 0x1 ;  /* 0x000000040000795c */ /* 0x000fe20000300000 */
.L_x_29:
[----:B------:R-:W-:Y:S01]  /*2bb0*/  UIADD3 UR8, UR8, 0x1, URZ ;  /* 0x0000000108087890 */ /* 0x000fe2000fffe03f */
[----:B------:R-:W-:Y:S01]  /*2bc0*/  ISETP.GT.AND P2, PT, R4, 0x1, PT ;  /* 0x000000010400780c */ /* 0x000fe20003f44270 */
[----:B------:R-:W-:Y:S02]  /*2bd0*/  VIADD R2, R2, 0x1 ;  /* 0x0000000102027836 */ /* 0x000fe40000000000 */
[----:B------:R-:W-:Y:S01]  /*2be0*/  UISETP.NE.AND UP0, UPT, UR8, 0xe, UPT ;  /* 0x0000000e0800788c */ /* 0x000fe2000bf05270 */
[----:B------:R-:W-:Y:S02]  /*2bf0*/  VIADD R4, R4, 0xffffffff ;  /* 0xffffffff04047836 */ /* 0x000fe40000000000 */
[C---:B------:R-:W-:Y:S01]  /*2c00*/  ISETP.NE.AND P1, PT, R2.reuse, 0xe, PT ;  /* 0x0000000e0200780c */ /* 0x040fe20003f25270 */
[----:B------:R-:W-:Y:S02]  /*2c10*/  USEL UR4, URZ, 0x1, UP0 ;  /* 0x000000013f047887 */ /* 0x000fe40008000000 */
[----:B------:R-:W-:Y:S01]  /*2c20*/  USEL UR8, UR8, URZ, UP0 ;  /* 0x0000003f08087287 */ /* 0x000fe20008000000 */
[----:B------:R-:W-:-:S03]  /*2c30*/  SEL R2, R2, RZ, P1 ;  /* 0x000000ff02027207 */ /* 0x000fc60000800000 */
[----:B------:R-:W-:Y:S01]  /*2c40*/  LOP3.LUT R3, R3, UR4, RZ, 0x3c, !PT ;  /* 0x0000000403037c12 */ /* 0x000fe2000f8e3cff */
[----:B------:R-:W-:Y:S07]  /*2c50*/  @P2 BRA `(.L_x_30) ;  /* 0xfffffff000842947 */ /* 0x000fee000383ffff */
.L_x_23:
[----:B-12---:R-:W1:Y:S02]  /*2c60*/  LDC R2, c[0x0][0x28c] ;  /* 0x0000a300ff027b82 */ /* 0x006e640000000800 */
[----:B-1----:R-:W-:-:S13]  /*2c70*/  ISETP.GE.AND P1, PT, R2, 0x1, PT ;  /* 0x000000010200780c */ /* 0x002fda0003f26270 */
[----:B------:R-:W-:Y:S05]  /*2c80*/  @!P1 BRA `(.L_x_31) ;  /* 0x0000000000589947 */ /* 0x000fea0003800000 */
[----:B------:R-:W-:Y:S05]  /*2c90*/  @!P0 BRA `(.L_x_32) ;  /* 0x0000000000048947 */ /* 0x000fea0003800000 */
[----:B------:R-:W-:Y:S01]  /*2ca0*/  BPT.TRAP 0x1 ;  /* 0x000000040000795c */ /* 0x000fe20000300000 */
.L_x_32:
[----:B------:R-:W-:Y:S01]  /*2cb0*/  ISETP.NE.AND P0, PT, R19, RZ, PT ;  /* 0x000000ff1300720c */ /* 0x000fe20003f05270 */
[----:B------:R-:W-:-:S12]  /*2cc0*/  BSSY B0, `(.L_x_33) ;  /* 0x000000e000007945 */ /* 0x000fd80003800000 */
[----:B------:R-:W-:Y:S05]  /*2cd0*/  @!P0 BRA `(.L_x_34) ;  /* 0x0000000000308947 */ /* 0x000fea0003800000 */
[----:B------:R-:W-:-:S04]  /*2ce0*/  UISETP.LT.AND UP0, UPT, UR44, 0x1, UPT ;  /* 0x000000012c00788c */ /* 0x000fc8000bf01270 */
[----:B------:R-:W-:-:S04]  /*2cf0*/  USEL UR6, UR44, 0x1, UP0 ;  /* 0x000000012c067887 */ /* 0x000fc80008000000 */
[----:B------:R-:W-:-:S04]  /*2d00*/  UIADD3 UR6, UR39, UR44, -UR6 ;  /* 0x0000002c27067290 */ /* 0x000fc8000fffe806 */
[----:B------:R-:W-:-:S04]  /*2d10*/  USHF.R.U32.HI UR4, URZ, 0x1, UR6 ;  /* 0x000000013f047899 */ /* 0x000fc80008011606 */
[----:B------:R-:W-:-:S04]  /*2d20*/  UIMAD.WIDE.U32 UR4, UR4, -0x6db6db6d, URZ ;  /* 0x92492493040478a5 */ /* 0x000fc8000f8e003f */
[----:B------:R-:W-:-:S04]  /*2d30*/  USHF.R.U32.HI UR4, URZ, 0x2, UR5 ;  /* 0x000000023f047899 */ /* 0x000fc80008011605 */
[----:B------:R-:W-:-:S06]  /*2d40*/  UIMAD UR6, UR4, -0xe, UR6 ;  /* 0xfffffff2040678a4 */ /* 0x000fcc000f8e0206 */
[----:B------:R-:W-:-:S04]  /*2d50*/  IMAD.U32 R2, RZ, RZ, UR6 ;  /* 0x00000006ff027e24 */ /* 0x000fc8000f8e00ff */
[----:B------:R-:W-:-:S04]  /*2d60*/  IMAD R0, R2, 0x8, R0 ;  /* 0x0000000802007824 */ /* 0x000fc800078e0200 */
[----:B------:R-:W-:-:S05]  /*2d70*/  VIADD R0, R0, 0x70 ;  /* 0x0000007000007836 */ /* 0x000fca0000000000 */
[----:B------:R-:W-:-:S04]  /*2d80*/  PRMT R0, R155, 0x654, R0 ;  /* 0x000006549b007816 */ /* 0x000fc80000000000 */
[----:B------:R1:W-:Y:S03]  /*2d90*/  SYNCS.ARRIVE.TRANS64.RED.A1T0 RZ, [R0+URZ], RZ ;  /* 0x000000ff00ff79a7 */ /* 0x0003e6000810043f */
.L_x_34:
[----:B------:R-:W-:Y:S05]  /*2da0*/  BSYNC B0 ;  /* 0x0000000000007941 */ /* 0x000fea0003800000 */
.L_x_33:
[----:B------:R-:W-:-:S06]  /*2db0*/  UISETP.GT.U32.AND UP0, UPT, UR40, 0x1, UPT ;  /* 0x000000012800788c */ /* 0x000fcc000bf04070 */
[----:B------:R-:W-:-:S13]  /*2dc0*/  PLOP3.LUT P0, PT, PT, PT, UP0, 0x80, 0x0 ;  /* 0x000000000000781c */ /* 0x000fda0003f0f008 */
[----:B------:R-:W-:Y:S05]  /*2dd0*/  @P0 BRA `(.L_x_31) ;  /* 0x0000000000040947 */ /* 0x000fea0003800000 */
[----:B------:R-:W-:Y:S01]  /*2de0*/  BPT.TRAP 0x1 ;  /* 0x000000040000795c */ /* 0x000fe20000300000 */
.L_x_31:
[----:B0-----:R-:W0:Y:S01]  /*2df0*/  S2R R6, SR_TID.X ;  /* 0x0000000000067919 */ /* 0x001e220000002100 */
[----:B------:R-:W-:Y:S01]  /*2e00*/  IMAD.MOV.U32 R13, RZ, RZ, 0x6540 ;  /* 0x00006540ff0d7424 */ /* 0x000fe200078e00ff */
[----:B------:R-:W-:Y:S02]  /*2e10*/  UIMAD.WIDE UR8, UR42, 0x100, URZ ;  /* 0x000001002a0878a5 */ /* 0x000fe4000f8e023f */
[----:B------:R-:W-:Y:S01]  /*2e20*/  USHF.R.S32.HI UR10, URZ, 0x1f, UR43 ;  /* 0x0000001f3f0a7899 */ /* 0x000fe2000801142b */
[----:B------:R-:W-:Y:S01]  /*2e30*/  ULDC.64 UR6, c[0x0][0x5d0] ;  /* 0x0001740000067ab9 */ /* 0x000fe20000000a00 */
[----:B------:R-:W-:Y:S02]  /*2e40*/  ULDC UR5, c[0x0][0x288] ;  /* 0x0000a20000057ab9 */ /* 0x000fe40000000800 */
[----:B------:R-:W-:Y:S02]  /*2e50*/  UIMAD UR4, UR10, UR6, URZ ;  /* 0x000000060a0472a4 */ /* 0x000fe4000f8e023f */
[----:B------:R-:W-:-:S02]  /*2e60*/  USHF.L.U32 UR42, UR42, 0x8, URZ ;  /* 0x000000082a2a7899 */ /* 0x000fc4000800063f */
[----:B------:R-:W-:Y:S02]  /*2e70*/  UIADD3 UR39, UR44, UR39, URZ ;  /* 0x000000272c277290 */ /* 0x000fe4000fffe03f */
[----:B------:R-:W-:Y:S02]  /*2e80*/  UIMAD UR4, UR43, UR7, UR4 ;  /* 0x000000072b0472a4 */ /* 0x000fe4000f8e0204 */
[----:B------:R-:W-:Y:S02]  /*2e90*/  UISETP.GT.U32.AND UP1, UPT, UR39, 0xd, UPT ;  /* 0x0000000d2700788c */ /* 0x000fe4000bf24070 */
[----:B------:R-:W-:Y:S02]  /*2ea0*/  UISETP.GE.U32.AND UP2, UPT, UR44, 0xe, UPT ;  /* 0x0000000e2c00788c */ /* 0x000fe4000bf46070 */
[----:B------:R-:W-:Y:S01]  /*2eb0*/  UISETP.LT.U32.AND UP1, UPT, UR44, 0xe, UP1 ;  /* 0x0000000e2c00788c */ /* 0x000fe20008f21070 */
[--C-:B0-----:R-:W-:Y:S01]  /*2ec0*/  SHF.R.U32.HI R2, RZ, 0x7, R6.reuse ;  /* 0x00000007ff027819 */ /* 0x101fe20000011606 */
[----:B------:R-:W-:Y:S01]  /*2ed0*/  IMAD.SHL.U32 R12, R6, 0x2, RZ ;  /* 0x00000002060c7824 */ /* 0x000fe200078e00ff */
[----:B------:R-:W-:-:S02]  /*2ee0*/  SHF.R.U32.HI R3, RZ, 0x2, R6 ;  /* 0x00000002ff037819 */ /* 0x000fc40000011606 */
[----:B------:R-:W-:Y:S02]  /*2ef0*/  LOP3.LUT R2, R2, 0x1, RZ, 0xc0, !PT ;  /* 0x0000000102027812 */ /* 0x000fe400078ec0ff */
[----:B------:R-:W-:Y:S02]  /*2f00*/  LOP3.LUT R4, R6, 0x60, RZ, 0xc0, !PT ;  /* 0x0000006006047812 */ /* 0x000fe400078ec0ff */
[----:B------:R-:W-:Y:S01]  /*2f10*/  LOP3.LUT R3, R3, 0x7, RZ, 0xc0, !PT ;  /* 0x0000000703037812 */ /* 0x000fe200078ec0ff */
[----:B------:R-:W-:Y:S01]  /*2f20*/  IMAD.SHL.U32 R160, R2, 0x40, RZ ;  /* 0x0000004002a07824 */ /* 0x000fe200078e00ff */
[----:B------:R-:W-:Y:S02]  /*2f30*/  LOP3.LUT R12, R12, 0x6, RZ, 0xc0, !PT ;  /* 0x000000060c0c7812 */ /* 0x000fe400078ec0ff */
[----:B------:R-:W-:Y:S02]  /*2f40*/  SHF.R.U32.HI R4, RZ, 0x1, R4 ;  /* 0x00000001ff047819 */ /* 0x000fe40000011604 */
[----:B------:R-:W-:-:S02]  /*2f50*/  LOP3.LUT R160, R160, 0x40, R3, 0xe2, !PT ;  /* 0x00000040a0a07812 */ /* 0x000fc400078ee203 */
[----:B------:R-:W-:Y:S01]  /*2f60*/  PRMT R12, R12, R13, UR41 ;  /* 0x000000290c0c7e16 */ /* 0x000fe2000800000d */
[----:B------:R-:W-:Y:S01]  /*2f70*/  USHF.L.U32 UR41, UR41, 0x8, URZ ;  /* 0x0000000829297899 */ /* 0x000fe2000800063f */
[----:B-1----:R-:W-:Y:S01]  /*2f80*/  IADD3 R0, RZ, -R4, -R3 ;  /* 0x80000004ff007210 */ /* 0x002fe20007ffe803 */
[----:B------:R-:W-:Y:S01]  /*2f90*/  IMAD.MOV.U32 R3, RZ, RZ, -0x2 ;  /* 0xfffffffeff037424 */ /* 0x000fe200078e00ff */
[----:B------:R-:W-:Y:S01]  /*2fa0*/  LOP3.LUT R160, R160, UR8, R4, 0xfe, !PT ;  /* 0x00000008a0a07c12 */ /* 0x000fe2000f8efe04 */
[----:B------:R-:W-:Y:S01]  /*2fb0*/  IMAD.U32 R4, RZ, RZ, UR6 ;  /* 0x00000006ff047e24 */ /* 0x000fe2000f8e00ff */
[----:B------:R-:W-:Y:S01]  /*2fc0*/  SHF.R.S32.HI R13, RZ, 0x1f, R12 ;  /* 0x0000001fff0d7819 */ /* 0x000fe2000001140c */
[----:B------:R-:W-:Y:S01]  /*2fd0*/  ULDC UR6, c[0x0][0x284] ;  /* 0x0000a10000067ab9 */ /* 0x000fe20000000800 */
[----:B------:R-:W-:Y:S01]  /*2fe0*/  UISETP.GE.AND UP0, UPT, UR41, UR5, UPT ;  /* 0x000000052900728c */ /* 0x000fe2000bf06270 */
[----:B------:R-:W-:Y:S02]  /*2ff0*/  IMAD R0, R2, -0x40, R0 ;  /* 0xffffffc002007824 */ /* 0x000fe400078e0200 */
[----:B------:R-:W-:Y:S01]  /*3000*/  IMAD.U32 R154, RZ, RZ, UR6 ;  /* 0x00000006ff9a7e24 */ /* 0x000fe2000f8e00ff */
[----:B------:R-:W-:Y:S01]  /*3010*/  UISETP.GE.OR UP0, UPT, UR42, UR6, UP0 ;  /* 0x000000062a00728c */ /* 0x000fe20008706670 */
[----:B------:R-:W-:Y:S01]  /*3020*/  IMAD.WIDE.U32 R4, R4, UR43, R12 ;  /* 0x0000002b04047c25 */ /* 0x000fe2000f8e000c */
[----:B------:R-:W-:-:S02]  /*3030*/  USEL UR6, URZ, 0x1, !UP1 ;  /* 0x000000013f067887 */ /* 0x000fc4000c800000 */
[----:B------:R-:W-:Y:S01]  /*3040*/  IADD3 R154, R154, -UR42, R0 ;  /* 0x8000002a9a9a7c10 */ /* 0x000fe2000fffe000 */
[----:B------:R-:W-:Y:S01]  /*3050*/  VIADD R5, R5, UR4 ;  /* 0x0000000405057c36 */ /* 0x000fe20008000000 */
[----:B------:R-:W-:Y:S01]  /*3060*/  LOP3.LUT R0, R6, 0x3, RZ, 0xc0, !PT ;  /* 0x0000000306007812 */ /* 0x000fe200078ec0ff */
[----:B------:R-:W-:Y:S01]  /*3070*/  USHF.R.U32.HI UR4, URZ, 0x1, UR39 ;  /* 0x000000013f047899 */ /* 0x000fe20008011627 */
[----:B------:R-:W-:Y:S01]  /*3080*/  PLOP3.LUT P0, PT, PT, PT, UP0, 0x80, 0x0 ;  /* 0x000000000000781c */ /* 0x000fe20003f0f008 */
[----:B------:R-:W-:Y:S02]  /*3090*/  ULOP3.LUT UR38, UR38, UR6, URZ, 0x3c, !UPT ;  /* 0x0000000626267292 */ /* 0x000fe4000f8e3c3f */
[----:B------:R-:W-:Y:S01]  /*30a0*/  IMAD R0, R0, R3, UR5 ;  /* 0x0000000500007e24 */ /* 0x000fe2000f8e0203 */
[----:B------:R-:W-:Y:S01]  /*30b0*/  UIMAD.WIDE.U32 UR4, UR4, -0x6db6db6d, URZ ;  /* 0x92492493040478a5 */ /* 0x000fe2000f8e003f */
[----:B------:R-:W-:Y:S02]  /*30c0*/  UMOV UR42, 0xffffffff ;  /* 0xffffffff002a7882 */ /* 0x000fe40000000000 */
[----:B------:R-:W-:Y:S01]  /*30d0*/  VIADD R0, R0, -UR41 ;  /* 0x8000002900007c36 */ /* 0x000fe20008000000 */
[----:B------:R-:W-:-:S04]  /*30e0*/  USHF.R.U32.HI UR4, URZ, 0x2, UR5 ;  /* 0x000000023f047899 */ /* 0x000fc80008011605 */
[----:B------:R-:W-:Y:S02]  /*30f0*/  UIMAD UR39, UR4, -0xe, UR39 ;  /* 0xfffffff2042778a4 */ /* 0x000fe4000f8e0227 */
[----:B------:R-:W-:Y:S01]  /*3100*/  @UP2 ULOP3.LUT UR38, UR38, 0x1, UR4, 0x78, !UPT ;  /* 0x0000000126262892 */ /* 0x000fe2000f8e7804 */
[----:B------:R-:W-:Y:S11]  /*3110*/  @P0 BRA `(.L_x_35) ;  /* 0x000000d000f80947 */ /* 0x000ff60003800000 */
[----:B------:R-:W0:Y:S01]  /*3120*/  LDC.64 R2, c[0x0][0x5c8] ;  /* 0x00017200ff027b82 */ /* 0x000e220000000a00 */
[----:B------:R-:W-:Y:S01]  /*3130*/  ULDC.64 UR4, c[0x0][0x5c0] ;  /* 0x0001700000047ab9 */ /* 0x000fe20000000a00 */
[----:B------:R-:W-:Y:S01]  /*3140*/  BSSY B0, `(.L_x_35) ;  /* 0x0000d3b000007945 */ /* 0x000fe20003800000 */
[C---:B0-----:R-:W-:Y:S01]  /*3150*/  IMAD R6, R2.reuse, UR9, RZ ;  /* 0x0000000902067c24 */ /* 0x041fe2000f8e02ff */
[----:B------:R-:W-:Y:S01]  /*3160*/  SHF.L.U64.HI R9, R2, 0x3, R3 ;  /* 0x0000000302097819 */ /* 0x000fe20000010203 */
[----:B------:R-:W-:-:S04]  /*3170*/  IMAD.WIDE.U32 R4, R160, R2, R4 ;  /* 0x00000002a0047225 */ /* 0x000fc800078e0004 */
[----:B------:R-:W-:Y:S01]  /*3180*/  IMAD R6, R160, R3, R6 ;  /* 0x00000003a0067224 */ /* 0x000fe200078e0206 */
[----:B------:R-:W-:Y:S01]  /*3190*/  IADD3 R4, P0, R4, UR4, RZ ;  /* 0x0000000404047c10 */ /* 0x000fe2000ff1e0ff */
[----:B------:R-:W-:Y:S02]  /*31a0*/  IMAD.SHL.U32 R8, R2, 0x8, RZ ;  /* 0x0000000802087824 */ /* 0x000fe400078e00ff */
[----:B------:R-:W-:-:S03]  /*31b0*/  IMAD.IADD R6, R5, 0x1, R6 ;  /* 0x0000000105067824 */ /* 0x000fc600078e0206 */
[-C--:B------:R-:W-:Y:S02]  /*31c0*/  IADD3 R10, P1, R8, R4.reuse, RZ ;  /* 0x00000004080a7210 */ /* 0x080fe40007f3e0ff */
[----:B------:R-:W-:Y:S02]  /*31d0*/  IADD3.X R5, R6, UR5, RZ, P0, !PT ;  /* 0x0000000506057c10 */ /* 0x000fe400087fe4ff */
[----:B------:R-:W-:-:S03]  /*31e0*/  LEA R6, P0, R2, R4, 0x7 ;  /* 0x0000000402067211 */ /* 0x000fc600078038ff */
[----:B------:R-:W-:Y:S01]  /*31f0*/  IMAD.X R11, R9, 0x1, R5, P1 ;  /* 0x00000001090b7824 */ /* 0x000fe200008e0605 */
[----:B------:R-:W-:Y:S02]  /*3200*/  LEA.HI.X R7, R2, R5, R3, 0x7, P0 ;  /* 0x0000000502077211 */ /* 0x000fe400000f3c03 */
[----:B-----5:R-:W-:Y:S02]  /*3210*/  ISETP.NE.AND P0, PT, R18, RZ, PT ;  /* 0x000000ff1200720c */ /* 0x020fe40003f05270 */
[----:B------:R-:W-:-:S05]  /*3220*/  IADD3 R8, P2, R8, R6, RZ ;  /* 0x0000000608087210 */ /* 0x000fca0007f5e0ff */
[----:B------:R-:W-:-:S06]  /*3230*/  IMAD.X R9, R9, 0x1, R7, P2 ;  /* 0x0000000109097824 */ /* 0x000fcc00010e0607 */
[----:B------:R-:W-:Y:S05]  /*3240*/  @!P0 BRA `(.L_x_36) ;  /* 0x0000009800988947 */ /* 0x000fea0003800000 */
[----:B------:R-:W0:Y:S01]  /*3250*/  LDC.64 R20, c[0x0][0x5b0] ;  /* 0x00016c00ff147b82 */ /* 0x000e220000000a00 */
[----:B------:R-:W-:Y:S01]  /*3260*/  ULDC.64 UR6, c[0x0][0x5b8] ;  /* 0x00016e0000067ab9 */ /* 0x000fe20000000a00 */
[----:B------:R-:W-:Y:S01]  /*3270*/  ISETP.GE.AND P1, PT, R154, 0x1, PT ;  /* 0x000000019a00780c */ /* 0x000fe20003f26270 */
[----:B------:R-:W-:Y:S02]  /*3280*/  UIMAD UR4, UR10, UR6, URZ ;  /* 0x000000060a0472a4 */ /* 0x000fe4000f8e023f */
[----:B------:R-:W-:Y:S01]  /*3290*/  IMAD.U32 R156, RZ, RZ, UR6 ;  /* 0x00000006ff9c7e24 */ /* 0x000fe2000f8e00ff */
[----:B------:R-:W-:Y:S01]  /*32a0*/  BSSY B1, `(.L_x_37) ;  /* 0x000000e000017945 */ /* 0x000fe20003800000 */
[----:B------:R-:W-:Y:S01]  /*32b0*/  ISETP.LT.OR P2, PT, R0, 0x1, !P1 ;  /* 0x000000010000780c */ /* 0x000fe20004f41670 */
[----:B------:R-:W-:Y:S01]  /*32c0*/  UIMAD UR4, UR43, UR7, UR4 ;  /* 0x000000072b0472a4 */ /* 0x000fe2000f8e0204 */
[----:B------:R-:W1:Y:S01]  /*32d0*/  LDC.64 R22, c[0x0][0x5a8] ;  /* 0x00016a00ff167b82 */ /* 0x000e620000000a00 */
[----:B------:R-:W-:-:S04]  /*32e0*/  IMAD.WIDE.U32 R156, R156, UR43, R12 ;  /* 0x0000002b9c9c7c25 */ /* 0x000fc8000f8e000c */
[----:B------:R-:W-:Y:S02]  /*32f0*/  VIADD R153, R157, UR4 ;  /* 0x000000049d997c36 */ /* 0x000fe40008000000 */
[----:B------:R-:W-:Y:S02]  /*3300*/  IMAD.MOV.U32 R152, RZ, RZ, R156 ;  /* 0x000000ffff987224 */ /* 0x000fe400078e009c */
[----:B0-----:R-:W-:Y:S02]  /*3310*/  IMAD R161, R20, UR9, RZ ;  /* 0x0000000914a17c24 */ /* 0x001fe4000f8e02ff */
[----:B------:R-:W-:-:S04]  /*3320*/  IMAD.WIDE.U32 R2, R160, R20, R152 ;  /* 0x00000014a0027225 */ /* 0x000fc800078e0098 */
[----:B------:R-:W-:Y:S01]  /*3330*/  IMAD R161, R160, R21, R161 ;  /* 0x00000015a0a17224 */ /* 0x000fe200078e02a1 */
[----:B-1----:R-:W-:-:S04]  /*3340*/  IADD3 R14, P0, R2, R22, RZ ;  /* 0x00000016020e7210 */ /* 0x002fc80007f1e0ff */
[----:B------:R-:W-:Y:S01]  /*3350*/  IADD3.X R15, R23, R3, R161, P0, !PT ;  /* 0x00000003170f7210 */ /* 0x000fe200007fe4a1 */
[----:B------:R-:W-:Y:S08]  /*3360*/  @P2 BRA `(.L_x_38) ;  /* 0x0000000000042947 */ /* 0x000ff00003800000 */
[----:B------:R0:W5:Y:S02]  /*3370*/  LDG.E.U8 R16, desc[UR36][R14.64] ;  /* 0x000000240e107981 */ /* 0x000164000c1e1100 */
.L_x_38:
[----:B------:R-:W-:Y:S05]  /*3380*/  BSYNC B1 ;  /* 0x0000000000017941 */ /* 0x000fea0003800000 */
.L_x_37:
[----:B------:R-:W2:Y:S01]  /*3390*/  LDL.LU R3, [R1] ;  /* 0x0000000001037983 */ /* 0x000ea20000300800 */
[----:B-----5:R-:W-:Y:S01]  /*33a0*/  LOP3.LUT R2, R16, 0xffff, RZ, 0xc0, !PT ;  /* 0x0000ffff10027812 */ /* 0x020fe200078ec0ff */
[----:B------:R-:W-:Y:S01]  /*33b0*/  BSSY B1, `(.L_x_39) ;  /* 0x000000a000017945 */ /* 0x000fe20003800000 */
[----:B------:R-:W-:Y:S02]  /*33c0*/  ISETP.LT.OR P0, PT, R0, 0x2, !P1 ;  /* 0x000000020000780c */ /* 0x000fe40004f01670 */
[----:B------:R-:W-:-:S05]  /*33d0*/  PRMT R2, R2, 0x8880, RZ ;  /* 0x0000888002027816 */ /* 0x000fca00000000ff */
[----:B------:R-:W-:-:S04]  /*33e0*/  IMAD R2, R2, R18, RZ ;  /* 0x0000001202027224 */ /* 0x000fc800078e02ff */
[----:B--2---:R-:W-:-:S05]  /*33f0*/  @!P2 IMAD R3, R3, R17, R2 ;  /* 0x000000110303a224 */ /* 0x004fca00078e0202 */
[----:B------:R1:W-:Y:S01]  /*3400*/  @!P2 STG.E.U8 desc[UR36][R4.64], R3 ;  /* 0x000000030400a986 */ /* 0x0003e2000c101124 */
[----:B------:R-:W-:Y:S05]  /*3410*/  @P0 BRA `(.L_x_40) ;  /* 0x00000000000c0947 */ /* 0x000fea0003800000 */
[----:B------:R-:W2:Y:S02]  /*3420*/  LDG.E.U8 R16, desc[UR36][R14.64+0x1] ;  /* 0x000001240e107981 */ /* 0x000ea4000c1e1100 */
[----:B--2---:R-:W-:-:S05]  /*3430*/  PRMT R2, R16, 0x8880, RZ ;  /* 0x0000888010027816 */ /* 0x004fca00000000ff */
[----:B------:R-:W-:-:S07]  /*3440*/  IMAD R2, R2, R18, RZ ;  /* 0x0000001202027224 */ /* 0x000fce00078e02ff */
.L_x_40:
[----:B------:R-:W-:Y:S05]  /*3450*/  BSYNC B1 ;  /* 0x0000000000017941 */ /* 0x000fea0003800000 */
.L_x_39:
[----:B-1----:R-:W2:Y:S01]  /*3460*/  LDL.LU R3, [R1+0x4] ;  /* 0x0000040001037983 */ /* 0x002ea20000300800 */
[C---:B------:R-:W-:Y:S01]  /*3470*/  SHF.L.U64.HI R159, R20.reuse, 0x3, R21 ;  /* 0x00000003149f7819 */ /* 0x040fe20000010215 */
[----:B------:R-:W-:Y:S01]  /*3480*/  IMAD.SHL.U32 R158, R20, 0x8, RZ ;  /* 0x00000008149e7824 */ /* 0x000fe200078e00ff */
[----:B------:R-:W-:Y:S03]  /*3490*/  BSSY B1, `(.L_x_41) ;  /* 0x000000d000017945 */ /* 0x000fe60003800000 */
[----:B------:R-:W-:-:S04]  /*34a0*/  IMAD.WIDE.U32 R12, R160, R20, R158 ;  /* 0x00000014a00c7225 */ /* 0x000fc800078e009e */
[----:B------:R-:W-:Y:S01]  /*34b0*/  IMAD.IADD R161, R161, 0x1, R13 ;  /* 0x00000001a1a17824 */ /* 0x000fe200078e020d */
[----:B------:R-:W-:-:S04]  /*34c0*/  IADD3 R12, P2, P3, R156, R22, R12 ;  /* 0x000000169c0c7210 */ /* 0x000fc80007b5e00c */
[----:B------:R-:W-:Y:S01]  /*34d0*/  IADD3.X R13, R153, R23, R161, P2, P3 ;  /* 0x00000017990d7210 */ /* 0x000fe200017e64a1 */
[----:B--2---:R-:W-:-:S05]  /*34e0*/  @!P0 IMAD R3, R3, R17, R2 ;  /* 0x0000001103038224 */ /* 0x004fca00078e0202 */
[----:B------:R1:W-:Y:S01]  /*34f0*/  @!P0 STG.E.U8 desc[UR36][R4.64+0x1], R3 ;  /* 0x0000010304008986 */ /* 0x0003e2000c101124 */
[----:B------:R-:W-:-:S04]  /*3500*/  ISETP.GE.AND P0, PT, R154, 0x9, PT ;  /* 0x000000099a00780c */ /* 0x000fc80003f06270 */
[----:B------:R-:W-:-:S13]  /*3510*/  ISETP.LT.OR P4, PT, R0, 0x1, !P0 ;  /* 0x000000010000780c */ /* 0x000fda0004781670 */
[----:B-1----:R-:W-:Y:S05]  /*3520*/  @P4 BRA `(.L_x_42) ;  /* 0x00000000000c4947 */ /* 0x002fea0003800000 */
[----:B------:R-:W2:Y:S02]  /*3530*/  LDG.E.U8 R16, desc[UR36][R12.64] ;  /* 0x000000240c107981 */ /* 0x000ea4000c1e1100 */
[----:B--2---:R-:W-:-:S05]  /*3540*/  PRMT R2, R16, 0x8880, RZ ;  /* 0x0000888010027816 */ /* 0x004fca00000000ff */
[----:B------:R-:W-:-:S07]  /*3550*/  IMAD R2, R2, R18, RZ ;  /* 0x0000001202027224 */ /* 0x000fce00078e02ff */
.L_x_42:
[----:B------:R-:W-:Y:S05]  /*3560*/  BSYNC B1 ;  /* 0x0000000000017941 */ /* 0x000fea0003800000 */
.L_x_41:
[----:B------:R-:W2:Y:S01]  /*3570*/  LDL.LU R3, [R1+0x8] ;  /* 0x0000080001037983 */ /* 0x000ea20000300800 */
[----:B------:R-:W-:Y:S01]  /*3580*/  ISETP.LT.OR P2, PT, R0, 0x2, !P0 ;  /* 0x000000020000780c */ /* 0x000fe20004741670 */
[----:B------:R-:W-:Y:S01]  /*3590*/  BSSY B1, `(.L_x_43) ;  /* 0x0000007000017945 */ /* 0x000fe20003800000 */
[----:B--2---:R-:W-:-:S05]  /*35a0*/  @!P4 IMAD R3, R3, R17, R2 ;  /* 0x000000110303c224 */ /* 0x004fca00078e0202 */
[----:B------:R1:W-:Y:S06]  /*35b0*/  @!P4 STG.E.U8 desc[UR36][R10.64], R3 ;  /* 0x000000030a00c986 */ /* 0x0003ec000c101124 */
[----:B------:R-:W-:Y:S05]  /*35c0*/  @P2 BRA `(.L_x_44) ;  /* 0x00000000000c2947 */ /* 0x000fea0003800000 */
[----:B------:R-:W2:Y:S02]  /*35d0*/  LDG.E.U8 R16, desc[UR36][R12.64+0x1] ;  /* 0x000001240c107981 */ /* 0x000ea4000c1e1100 */
[----:B--2---:R-:W-:-:S05]  /*35e0*/  PRMT R2, R16, 0x8880, RZ ;  /* 0x0000888010027816 */ /* 0x004fca00000000ff */
[----:B------:R-:W-:-:S07]  /*35f0*/  IMAD R2, R2, R18, RZ ;  /* 0x0000001202027224 */ /* 0x000fce00078e02ff */
.L_x_44:
[----:B------:R-:W-:Y:S05]  /*3600*/  BSYNC B1 ;  /* 0x0000000000017941 */ /* 0x000fea0003800000 */
.L_x_43:
[----:B-1----:R-:W2:Y:S01]  /*3610*/  LDL.LU R3, [R1+0xc] ;  /* 0x00000c0001037983 */ /* 0x002ea20000300800 */
[----:B------:R-:W-:Y:S01]  /*3620*/  BSSY B1, `(.L_x_45) ;  /* 0x0000009000017945 */ /* 0x000fe20003800000 */
[----:B------:R-:W-:Y:S01]  /*3630*/  ISETP.LT.OR P3, PT, R0, 0xa, !P1 ;  /* 0x0000000a0000780c */ /* 0x000fe20004f61670 */
[----:B--2---:R-:W-:-:S05]  /*3640*/  @!P2 IMAD R3, R3, R17, R2 ;  /* 0x000000110303a224 */ /* 0x004fca00078e0202 */
[----:B------:R1:W-:Y:S01]  /*3650*/  @!P2 STG.E.U8 desc[UR36][R10.64+0x1], R3 ;  /* 0x000001030a00a986 */ /* 0x0003e2000c101124 */
[----:B------:R-:W-:-:S13]  /*3660*/  ISETP.LT.OR P2, PT, R0, 0x9, !P1 ;  /* 0x000000090000780c */ /* 0x000fda0004f41670 */
[----:B-1----:R-:W-:Y:S05]  /*3670*/  @P2 BRA `(.L_x_46) ;  /* 0x00000000000c2947 */ /* 0x002fea0003800000 */
[----:B------:R-:W2:Y:S02]  /*3680*/  LDG.E.U8 R16, desc[UR36][R14.64+0x8] ;  /* 0x000008240e107981 */ /* 0x000ea4000c1e1100 */
[----:B--2---:R-:W-:-:S05]  /*3690*/  PRMT R2, R16, 0x8880, RZ ;  /* 0x0000888010027816 */ /* 0x004fca00000000ff */
[----:B------:R-:W-:-:S07]  /*36a0*/  IMAD R2, R2, R18, RZ ;  /* 0x0000001202027224 */ /* 0x000fce00078e02ff */
.L_x_46:
[----:B------:R-:W-:Y:S05]  /*36b0*/  BSYNC B1 ;  /* 0x0000000000017941 */ /* 0x000fea0003800000 */
.L_x_45:
[----:B------:R-:W2:Y:S01]  /*36c0*/  LDL.LU R3, [R1+0x10] ;  /* 0x0000100001037983 */ /* 0x000ea20000300800 */
[----:B------:R-:W-:Y:S01]  /*36d0*/  BSSY B1, `(.L_x_47) ;  /* 0x0000007000017945 */ /* 0x000fe20003800000 */
[----:B--2---:R-:W-:-:S05]  /*36e0*/  @!P2 IMAD R3, R3, R17, R2 ;  /* 0x000000110303a224 */ /* 0x004fca00078e0202 */
[----:B------:R1:W-:Y:S01]  /*36f0*/  @!P2 STG.E.U8 desc[UR36][R4.64+0x8], R3 ;  /* 0x000008030400a986 */ /* 0x0003e2000c101124 */
[----:B------:R-:W-:Y:S05]  /*3700*/  @P3 BRA `(.L_x_48) ;  /* 0x00000000000c3947 */ /* 0x000fea0003800000 */
[----:B------:R-:W2:Y:S02]  /*3710*/  LDG.E.U8 R16, desc[UR36][R14.64+0x9] ;  /* 0x000009240e107981 */ /* 0x000ea4000c1e1100 */
[----:B--2---:R-:W-:-:S05]  /*3720*/  PRMT R2, R16, 0x8880, RZ ;  /* 0x0000888010027816 */ /* 0x004fca00000000ff */
[----:B------:R-:W-:-:S07]  /*3730*/  IMAD R2, R2, R18, RZ ;  /* 0x0000001202027224 */ /* 0x000fce00078e02ff */
.L_x_48:
[----:B------:R-:W-:Y:S05]  /*3740*/  BSYNC B1 ;  /* 0x0000000000017941 */ /* 0x000fea0003800000 */
.L_x_47:
[----:B-1----:R-:W2:Y:S01]  /*3750*/  LDL.LU R3, [R1+0x14] ;  /* 0x0000140001037983 */ /* 0x002ea20000300800 */
[C---:B------:R-:W-:Y:S01]  /*3760*/  ISETP.LT.OR P2, PT, R0.reuse, 0x9, !P0 ;  /* 0x000000090000780c */ /* 0x040fe20004741670 */
[----:B------:R-:W-:Y:S01]  /*3770*/  BSSY B1, `(.L_x_49) ;  /* 0x000000b000017945 */ /* 0x000fe20003800000 */
[C---:B------:R-:W-:Y:S02]  /*3780*/  ISETP.LT.OR P4, PT, R0.reuse, 0x11, !P1 ;  /* 0x000000110000780c */ /* 0x040fe40004f81670 */
[C---:B------:R-:W-:Y:S02]  /*3790*/  ISETP.LT.OR P5, PT, R0.reuse, 0x12, !P1 ;  /* 0x000000120000780c */ /* 0x040fe40004fa1670 */
[----:B------:R-:W-:Y:S01]  /*37a0*/  ISETP.LT.OR P6, PT, R0, 0x11, !P0 ;  /* 0x000000110000780c */ /* 0x000fe200047c1670 */
[----:B--2---:R-:W-:-:S05]  /*37b0*/  @!P3 IMAD R3, R3, R17, R2 ;  /* 0x000000110303b224 */ /* 0x004fca00078e0202 */
[----:B------:R1:W-:Y:S01]  /*37c0*/  @!P3 STG.E.U8 desc[UR36][R4.64+0x9], R3 ;  /* 0x000009030400b986 */ /* 0x0003e2000c101124 */
[----:B------:R-:W-:Y:S01]  /*37d0*/  ISETP.LT.OR P3, PT, R0, 0xa, !P0 ;  /* 0x0000000a0000780c */ /* 0x000fe20004761670 */
[----:B------:R-:W-:-:S12]  /*37e0*/  @P2 BRA `(.L_x_50) ;  /* 0x00000000000c2947 */ /* 0x000fd80003800000 */
[----:B------:R-:W2:Y:S02]  /*37f0*/  LDG.E.U8 R16, desc[UR36][R12.64+0x8] ;  /* 0x000008240c107981 */ /* 0x000ea4000c1e1100 */
[----:B--2---:R-:W-:-:S05]  /*3800*/  PRMT R2, R16, 0x8880, RZ ;  /* 0x0000888010027816 */ /* 0x004fca00000000ff */
[----:B------:R-:W-:-:S07]  /*3810*/  IMAD R2, R2, R18, RZ ;  /* 0x0000001202027224 */ /* 0x000fce00078e02ff */
.L_x_50:
[----:B------:R-:W-:Y:S05]  /*3820*/  BSYNC B1 ;  /* 0x0000000000017941 */ /* 0x000fea0003800000 */
.L_x_49:
[----:B-1----:R-:W2:Y:S01]  /*3830*/  LDL.LU R3, [R1+0x18] ;  /* 0x0000180001037983 */ /* 0x002ea20000300800 */
[----:B------:R-:W-:Y:S01]  /*3840*/  BSSY B1, `(.L_x_51) ;  /* 0x0000007000017945 */ /* 0x000fe20003800000 */
[----:B--2---:R-:W-:-:S05]  /*3850*/  @!P2 IMAD R3, R3, R17, R2 ;  /* 0x000000110303a224 */ /* 0x004fca00078e0202 */
[----:B------:R1:W-:Y:S01]  /*3860*/  @!P2 STG.E.U8 desc[UR36][R10.64+0x8], R3 ;  /* 0x000008030a00a986 */ /* 0x0003e2000c101124 */
[----:B------:R-:W-:Y:S05]  /*3870*/  @P3 BRA `(.L_x_52) ;  /* 0x00000000000c3947 */ /* 0x000fea0003800000 */
[----:B------:R-:W2:Y:S02]  /*3880*/  LDG.E.U8 R16, desc[UR36][R12.64+0x9] ;  /* 0x000009240c107981 */ /* 0x000ea4000c1e1100 */
[----:B--2---:R-:W-:-:S05]  /*3890*/  PRMT R2, R16, 0x8880, RZ ;  /* 0x0000888010027816 */ /* 0x004fca00000000ff */
[----:B------:R-:W-:-:S07]  /*38a0*/  IMAD R2, R2, R18, RZ ;  /* 0x0000001202027224 */ /* 0x000fce00078e02ff */
.L_x_52:
[----:B------:R-:W-:Y:S05]  /*38b0*/  BSYNC B1 ;  /* 0x0000000000017941 */ /* 0x000fea0003800000 */
.L_x_51:
        /* <DEDUP_REMOVED lines=8> */
.L_x_54:
[----:B------:R-:W-:Y:S05]  /*3940*/  BSYNC B1 ;  /* 0x0000000000017941 */ /* 0x000fea0003800000 */
.L_x_53:
        /* <DEDUP_REMOVED lines=8> */
.L_x_56:
[----:B------:R-:W-:Y:S05]  /*39d0*/  BSYNC B1 ;  /* 0x0000000000017941 */ /* 0x000fea0003800000 */
.L_x_55:
        /* <DEDUP_REMOVED lines=8> */
.L_x_58:
[----:B------:R-:W-:Y:S05]  /*3a60*/  BSYNC B1 ;  /* 0x0000000000017941 */ /* 0x000fea0003800000 */
.L_x_57:
        /* <DEDUP_REMOVED lines=13> */
.L_x_60:
[----:B------:R-:W-:Y:S05]  /*3b40*/  BSYNC B1 ;  /* 0x0000000000017941 */ /* 0x000fea0003800000 */
.L_x_59:
        /* <DEDUP_REMOVED lines=8> */
.L_x_62:
[----:B------:R-:W-:Y:S05]  /*3bd0*/  BSYNC B1 ;  /* 0x0000000000017941 */ /* 0x000fea0003800000 */
.L_x_61:
        /* <DEDUP_REMOVED lines=8> */
.L_x_64:
[----:B------:R-:W-:Y:S05]  /*3c60*/  BSYNC B1 ;  /* 0x0000000000017941 */ /* 0x000fea0003800000 */
.L_x_63:
        /* <DEDUP_REMOVED lines=8> */
.L_x_66:
[----:B------:R-:W-:Y:S05]  /*3cf0*/  BSYNC B1 ;  /* 0x0000000000017941 */ /* 0x000fea0003800000 */
.L_x_65:
        /* <DEDUP_REMOVED lines=8> */
.L_x_68:
[----:B------:R-:W-:Y:S05]  /*3d80*/  BSYNC B1 ;  /* 0x0000000000017941 */ /* 0x000fea0003800000 */
.L_x_67:
        /* <DEDUP_REMOVED lines=13> */
.L_x_70:
[----:B------:R-:W-:Y:S05]  /*3e60*/  BSYNC B1 ;  /* 0x0000000000017941 */ /* 0x000fea0003800000 */
.L_x_69:
        /* <DEDUP_REMOVED lines=8> */
.L_x_72:
[----:B------:R-:W-:Y:S05]  /*3ef0*/  BSYNC B1 ;  /* 0x0000000000017941 */ /* 0x000fea0003800000 */
.L_x_71:
        /* <DEDUP_REMOVED lines=8> */
.L_x_74:
[----:B------:R-:W-:Y:S05]  /*3f80*/  BSYNC B1 ;  /* 0x0000000000017941 */ /* 0x000fea0003800000 */
.L_x_73:
        /* <DEDUP_REMOVED lines=8> */
.L_x_76:
[----:B------:R-:W-:Y:S05]  /*4010*/  BSYNC B1 ;  /* 0x0000000000017941 */ /* 0x000fea0003800000 */
.L_x_75:
        /* <DEDUP_REMOVED lines=8> */
.L_x_78:
[----:B------:R-:W-:Y:S05]  /*40a0*/  BSYNC B1 ;  /* 0x0000000000017941 */ /* 0x000fea0003800000 */
.L_x_77:
        /* <DEDUP_REMOVED lines=13> */
.L_x_80:
[----:B------:R-:W-:Y:S05]  /*4180*/  BSYNC B1 ;  /* 0x0000000000017941 */ /* 0x000fea0003800000 */
.L_x_79:
        /* <DEDUP_REMOVED lines=8> */
.L_x_82:
[----:B------:R-:W-:Y:S05]  /*4210*/  BSYNC B1 ;  /* 0x0000000000017941 */ /* 0x000fea0003800000 */
.L_x_81:
        /* <DEDUP_REMOVED lines=8> */
.L_x_84:
[----:B------:R-:W-:Y:S05]  /*42a0*/  BSYNC B1 ;  /* 0x0000000000017941 */ /* 0x000fea0003800000 */
.L_x_83:
        /* <DEDUP_REMOVED lines=8> */
.L_x_86:
[----:B------:R-:W-:Y:S05]  /*4330*/  BSYNC B1 ;  /* 0x0000000000017941 */ /* 0x000fea0003800000 */
.L_x_85:
        /* <DEDUP_REMOVED lines=8> */
.L_x_88:
[----:B------:R-:W-:Y:S05]  /*43c0*/  BSYNC B1 ;  /* 0x0000000000017941 */ /* 0x000fea0003800000 */
.L_x_87:
        /* <DEDUP_REMOVED lines=13> */
.L_x_90:
[----:B------:R-:W-:Y:S05]  /*44a0*/  BSYNC B1 ;  /* 0x0000000000017941 */ /* 0x000fea0003800000 */
.L_x_89:
        /* <DEDUP_REMOVED lines=8> */
.L_x_92:
[----:B------:R-:W-:Y:S05]  /*4530*/  BSYNC B1 ;  /* 0x0000000000017941 */ /* 0x000fea0003800000 */
.L_x_91:
        /* <DEDUP_REMOVED lines=8> */
.L_x_94:
[----:B------:R-:W-:Y:S05]  /*45c0*/  BSYNC B1 ;  /* 0x0000000000017941 */ /* 0x000fea0003800000 */
.L_x_93:
        /* <DEDUP_REMOVED lines=8> */
.L_x_96:
[----:B------:R-:W-:Y:S05]  /*4650*/  BSYNC B1 ;  /* 0x0000000000017941 */ /* 0x000fea0003800000 */
.L_x_95:
        /* <DEDUP_REMOVED lines=8> */
.L_x_98:
[----:B------:R-:W-:Y:S05]  /*46e0*/  BSYNC B1 ;  /* 0x0000000000017941 */ /* 0x000fea0003800000 */
.L_x_97:
        /* <DEDUP_REMOVED lines=13> */
.L_x_100:
[----:B------:R-:W-:Y:S05]  /*47c0*/  BSYNC B1 ;  /* 0x0000000000017941 */ /* 0x000fea0003800000 */
.L_x_99:
        /* <DEDUP_REMOVED lines=8> */
.L_x_102:
[----:B------:R-:W-:Y:S05]  /*4850*/  BSYNC B1 ;  /* 0x0000000000017941 */ /* 0x000fea0003800000 */
.L_x_101:
        /* <DEDUP_REMOVED lines=8> */
.L_x_104:
[----:B------:R-:W-:Y:S05]  /*48e0*/  BSYNC B1 ;  /* 0x0000000000017941 */ /* 0x000fea0003800000 */
.L_x_103:
        /* <DEDUP_REMOVED lines=8> */
.L_x_106:
[----:B------:R-:W-:Y:S05]  /*4970*/  BSYNC B1 ;  /* 0x0000000000017941 */ /* 0x000fea0003800000 */
.L_x_105:
        /* <DEDUP_REMOVED lines=8> */
.L_x_108:
[----:B------:R-:W-:Y:S05]  /*4a00*/  BSYNC B1 ;  /* 0x0000000000017941 */ /* 0x000fea0003800000 */
.L_x_107:
        /* <DEDUP_REMOVED lines=13> */
.L_x_110:
[----:B------:R-:W-:Y:S05]  /*4ae0*/  BSYNC B1 ;  /* 0x0000000000017941 */ /* 0x000fea0003800000 */
.L_x_109:
        /* <DEDUP_REMOVED lines=8> */
.L_x_112:
[----:B------:R-:W-:Y:S05]  /*4b70*/  BSYNC B1 ;  /* 0x0000000000017941 */ /* 0x000fea0003800000 */
.L_x_111:
        /* <DEDUP_REMOVED lines=8> */
.L_x_114:
[----:B------:R-:W-:Y:S05]  /*4c00*/  BSYNC B1 ;  /* 0x0000000000017941 */ /* 0x000fea0003800000 */
.L_x_113:
        /* <DEDUP_REMOVED lines=8> */
.L_x_116:
[----:B------:R-:W-:Y:S05]  /*4c90*/  BSYNC B1 ;  /* 0x0000000000017941 */ /* 0x000fea0003800000 */
.L_x_115:
        /* <DEDUP_REMOVED lines=8> */
.L_x_118:
[----:B------:R-:W-:Y:S05]  /*4d20*/  BSYNC B1 ;  /* 0x0000000000017941 */ /* 0x000fea0003800000 */
.L_x_117:
        /* <DEDUP_REMOVED lines=13> */
.L_x_120:
[----:B------:R-:W-:Y:S05]  /*4e00*/  BSYNC B1 ;  /* 0x0000000000017941 */ /* 0x000fea0003800000 */
.L_x_119:
        /* <DEDUP_REMOVED lines=8> */
.L_x_122:
[----:B------:R-:W-:Y:S05]  /*4e90*/  BSYNC B1 ;  /* 0x0000000000017941 */ /* 0x000fea0003800000 */
.L_x_121:
        /* <DEDUP_REMOVED lines=8> */
.L_x_124:
[----:B------:R-:W-:Y:S05]  /*4f20*/  BSYNC B1 ;  /* 0x0000000000017941 */ /* 0x000fea0003800000 */
.L_x_123:
        /* <DEDUP_REMOVED lines=8> */
.L_x_126:
[----:B------:R-:W-:Y:S05]  /*4fb0*/  BSYNC B1 ;  /* 0x0000000000017941 */ /* 0x000fea0003800000 */
.L_x_125:
        /* <DEDUP_REMOVED lines=8> */
.L_x_128:
[----:B------:R-:W-:Y:S05]  /*5040*/  BSYNC B1 ;  /* 0x0000000000017941 */ /* 0x000fea0003800000 */
.L_x_127:
        /* <DEDUP_REMOVED lines=13> */
.L_x_130:
[----:B------:R-:W-:Y:S05]  /*5120*/  BSYNC B1 ;  /* 0x0000000000017941 */ /* 0x000fea0003800000 */
.L_x_129:
        /* <DEDUP_REMOVED lines=8> */
.L_x_132:
[----:B------:R-:W-:Y:S05]  /*51b0*/  BSYNC B1 ;  /* 0x0000000000017941 */ /* 0x000fea0003800000 */
.L_x_131:
        /* <DEDUP_REMOVED lines=8> */
.L_x_134:
[----:B------:R-:W-:Y:S05]  /*5240*/  BSYNC B1 ;  /* 0x0000000000017941 */ /* 0x000fea0003800000 */
.L_x_133:
        /* <DEDUP_REMOVED lines=8> */
.L_x_136:
[----:B------:R-:W-:Y:S05]  /*52d0*/  BSYNC B1 ;  /* 0x0000000000017941 */ /* 0x000fea0003800000 */
.L_x_135:
        /* <DEDUP_REMOVED lines=8> */
.L_x_138:
[----:B------:R-:W-:Y:S05]  /*5360*/  BSYNC B1 ;  /* 0x0000000000017941 */ /* 0x000fea0003800000 */
.L_x_137:
        /* <DEDUP_REMOVED lines=13> */
.L_x_140:
[----:B------:R-:W-:Y:S05]  /*5440*/  BSYNC B1 ;  /* 0x0000000000017941 */ /* 0x000fea0003800000 */
.L_x_139:
        /* <DEDUP_REMOVED lines=8> */
.L_x_142:
[----:B------:R-:W-:Y:S05]  /*54d0*/  BSYNC B1 ;  /* 0x0000000000017941 */ /* 0x000fea0003800000 */
.L_x_141:
[----:B-1----:R-:W2:Y:S01]  /*54e0*/  LDL.LU R3, [R1+0xd0] ;  /* 0x0000d00001037983 */ /* 0x002ea20000300800 */
[----:B------:R-:W-:Y:S01]  /*54f0*/  BSSY B1, `(.L_x_143) ;  /* 0x0000007000017945 */ /* 0x000fe20003800000 */
[----:B--2---:R-:W-:-:S05]  /*5500*/  @!P3 IMAD R3, R3, R17, R2 ;  /* 0x000000110303b224 */ /* 0x004fca00078e0202 */
[----:B------:R1:W-:Y:S01]  /*5510*/  @!P3 STG.E.U8 desc[UR36][R4.64+0x68], R3 ;  /* 0x000068030400b986 */ /* 0x0003e2000c101124 */
[----:B------:R-:W-:Y:S05]  /*5520*/  @P5 BRA `(.L_x_144) ;  /* 0x00000000000c5947 */ /* 0x000fea0003800000 */
[----:B------:R-:W1:Y:S02]  /*5530*/  LDG.E.U8 R16, desc[UR36][R14.64+0x69] ;  /* 0x000069240e107981 */ /* 0x000e64000c1e1100 */
[----:B-1----:R-:W-:-:S05]  /*5540*/  PRMT R3, R16, 0x8880, RZ ;  /* 0x0000888010037816 */ /* 0x002fca00000000ff */
[----:B------:R-:W-:-:S07]  /*5550*/  IMAD R2, R3, R18, RZ ;  /* 0x0000001203027224 */ /* 0x000fce00078e02ff */
.L_x_144:
[----:B------:R-:W-:Y:S05]  /*5560*/  BSYNC B1 ;  /* 0x0000000000017941 */ /* 0x000fea0003800000 */
.L_x_143:
        /* <DEDUP_REMOVED lines=8> */
.L_x_146:
[----:B------:R-:W-:Y:S05]  /*55f0*/  BSYNC B1 ;  /* 0x0000000000017941 */ /* 0x000fea0003800000 */
.L_x_145:
        /* <DEDUP_REMOVED lines=8> */
.L_x_148:
[----:B------:R-:W-:Y:S05]  /*5680*/  BSYNC B1 ;  /* 0x0000000000017941 */ /* 0x000fea0003800000 */
.L_x_147:
        /* <DEDUP_REMOVED lines=10> */
[----:B------:R-:W1:Y:S02]  /*5730*/  LDG.E.U8 R16, desc[UR36][R14.64+0x70] ;  /* 0x000070240e107981 */ /* 0x000e64000c1e1100 */
[----:B-1----:R-:W-:-:S05]  /*5740*/  PRMT R3, R16, 0x8880, RZ ;  /* 0x0000888010037816 */ /* 0x002fca00000000ff */
[----:B------:R-:W-:-:S07]  /*5750*/  IMAD R2, R3, R18, RZ ;  /* 0x0000001203027224 */ /* 0x000fce00078e02ff */
.L_x_150:
[----:B------:R-:W-:Y:S05]  /*5760*/  BSYNC B1 ;  /* 0x0000000000017941 */ /* 0x000fea0003800000 */
.L_x_149:
        /* <DEDUP_REMOVED lines=8> */
.L_x_152:
[----:B------:R-:W-:Y:S05]  /*57f0*/  BSYNC B1 ;  /* 0x0000000000017941 */ /* 0x000fea0003800000 */
.L_x_151:
        /* <DEDUP_REMOVED lines=8> */
.L_x_154:
[----:B------:R-:W-:Y:S05]  /*5880*/  BSYNC B1 ;  /* 0x0000000000017941 */ /* 0x000fea0003800000 */
.L_x_153:
        /* <DEDUP_REMOVED lines=8> */
.L_x_156:
[----:B------:R-:W-:Y:S05]  /*5910*/  BSYNC B1 ;  /* 0x0000000000017941 */ /* 0x000fea0003800000 */
.L_x_155:
        /* <DEDUP_REMOVED lines=8> */
.L_x_158:
[----:B------:R-:W-:Y:S05]  /*59a0*/  BSYNC B1 ;  /* 0x0000000000017941 */ /* 0x000fea0003800000 */
.L_x_157:
        /* <DEDUP_REMOVED lines=13> */
.L_x_160:
[----:B------:R-:W-:Y:S05]  /*5a80*/  BSYNC B1 ;  /* 0x0000000000017941 */ /* 0x000fea0003800000 */
.L_x_159:
        /* <DEDUP_REMOVED lines=8> */
.L_x_162:
[----:B------:R-:W-:Y:S05]  /*5b10*/  BSYNC B1 ;  /* 0x0000000000017941 */ /* 0x000fea0003800000 */
.L_x_161:
        /* <DEDUP_REMOVED lines=8> */
.L_x_164:
[----:B------:R-:W-:Y:S05]  /*5ba0*/  BSYNC B1 ;  /* 0x0000000000017941 */ /* 0x000fea0003800000 */
.L_x_163:
        /* <DEDUP_REMOVED lines=8> */
.L_x_166:
[----:B------:R-:W-:Y:S05]  /*5c30*/  BSYNC B1 ;  /* 0x0000000000017941 */ /* 0x000fea0003800000 */
.L_x_165:
        /* <DEDUP_REMOVED lines=8> */
.L_x_168:
[----:B------:R-:W-:Y:S05]  /*5cc0*/  BSYNC B1 ;  /* 0x0000000000017941 */ /* 0x000fea0003800000 */
.L_x_167:
        /* <DEDUP_REMOVED lines=13> */
.L_x_170:
[----:B------:R-:W-:Y:S05]  /*5da0*/  BSYNC B1 ;  /* 0x0000000000017941 */ /* 0x000fea0003800000 */
.L_x_169:
        /* <DEDUP_REMOVED lines=8> */
.L_x_172:
[----:B------:R-:W-:Y:S05]  /*5e30*/  BSYNC B1 ;  /* 0x0000000000017941 */ /* 0x000fea0003800000 */
.L_x_171:
        /* <DEDUP_REMOVED lines=8> */
.L_x_174:
[----:B------:R-:W-:Y:S05]  /*5ec0*/  BSYNC B1 ;  /* 0x0000000000017941 */ /* 0x000fea0003800000 */
.L_x_173:
        /* <DEDUP_REMOVED lines=8> */
.L_x_176:
[----:B------:R-:W-:Y:S05]  /*5f50*/  BSYNC B1 ;  /* 0x0000000000017941 */ /* 0x000fea0003800000 */
.L_x_175:
        /* <DEDUP_REMOVED lines=8> */
.L_x_178:
[----:B------:R-:W-:Y:S05]  /*5fe0*/  BSYNC B1 ;  /* 0x0000000000017941 */ /* 0x000fea0003800000 */
.L_x_177:
        /* <DEDUP_REMOVED lines=13> */
.L_x_180:
[----:B------:R-:W-:Y:S05]  /*60c0*/  BSYNC B1 ;  /* 0x0000000000017941 */ /* 0x000fea0003800000 */
.L_x_179:
        /* <DEDUP_REMOVED lines=8> */
.L_x_182:
[----:B------:R-:W-:Y:S05]  /*6150*/  BSYNC B1 ;  /* 0x0000000000017941 */ /* 0x000fea0003800000 */
.L_x_181:
        /* <DEDUP_REMOVED lines=8> */
.L_x_184:
[----:B------:R-:W-:Y:S05]  /*61e0*/  BSYNC B1 ;  /* 0x0000000000017941 */ /* 0x000fea0003800000 */
.L_x_183:
        /* <DEDUP_REMOVED lines=8> */
.L_x_186:
[----:B------:R-:W-:Y:S05]  /*6270*/  BSYNC B1 ;  /* 0x0000000000017941 */ /* 0x000fea0003800000 */
.L_x_185:
        /* <DEDUP_REMOVED lines=8> */
.L_x_188:
[----:B------:R-:W-:Y:S05]  /*6300*/  BSYNC B1 ;  /* 0x0000000000017941 */ /* 0x000fea0003800000 */
.L_x_187:
        /* <DEDUP_REMOVED lines=13> */
.L_x_190:
[----:B------:R-:W-:Y:S05]  /*63e0*/  BSYNC B1 ;  /* 0x0000000000017941 */ /* 0x000fea0003800000 */
.L_x_189:
        /* <DEDUP_REMOVED lines=8> */
.L_x_192:
[----:B------:R-:W-:Y:S05]  /*6470*/  BSYNC B1 ;  /* 0x0000000000017941 */ /* 0x000fea0003800000 */
.L_x_191:
        /* <DEDUP_REMOVED lines=8> */
.L_x_194:
[----:B------:R-:W-:Y:S05]  /*6500*/  BSYNC B1 ;  /* 0x0000000000017941 */ /* 0x000fea0003800000 */
.L_x_193:
        /* <DEDUP_REMOVED lines=8> */
.L_x_196:
[----:B------:R-:W-:Y:S05]  /*6590*/  BSYNC B1 ;  /* 0x0000000000017941 */ /* 0x000fea0003800000 */
.L_x_195:
        /* <DEDUP_REMOVED lines=8> */
.L_x_198:
[----:B------:R-:W-:Y:S05]  /*6620*/  BSYNC B1 ;  /* 0x0000000000017941 */ /* 0x000fea0003800000 */
.L_x_197:
        /* <DEDUP_REMOVED lines=13> */
.L_x_200:
[----:B------:R-:W-:Y:S05]  /*6700*/  BSYNC B1 ;  /* 0x0000000000017941 */ /* 0x000fea0003800000 */
.L_x_199:
        /* <DEDUP_REMOVED lines=8> */
.L_x_202:
[----:B------:R-:W-:Y:S05]  /*6790*/  BSYNC B1 ;  /* 0x0000000000017941 */ /* 0x000fea0003800000 */
.L_x_201:
        /* <DEDUP_REMOVED lines=8> */
.L_x_204:
[----:B------:R-:W-:Y:S05]  /*6820*/  BSYNC B1 ;  /* 0x0000000000017941 */ /* 0x000fea0003800000 */
.L_x_203:
        /* <DEDUP_REMOVED lines=8> */
.L_x_206:
[----:B------:R-:W-:Y:S05]  /*68b0*/  BSYNC B1 ;  /* 0x0000000000017941 */ /* 0x000fea0003800000 */
.L_x_205:
        /* <DEDUP_REMOVED lines=8> */
.L_x_208:
[----:B------:R-:W-:Y:S05]  /*6940*/  BSYNC B1 ;  /* 0x0000000000017941 */ /* 0x000fea0003800000 */
.L_x_207:
        /* <DEDUP_REMOVED lines=13> */
.L_x_210:
[----:B------:R-:W-:Y:S05]  /*6a20*/  BSYNC B1 ;  /* 0x0000000000017941 */ /* 0x000fea0003800000 */
.L_x_209:
        /* <DEDUP_REMOVED lines=8> */
.L_x_212:
[----:B------:R-:W-:Y:S05]  /*6ab0*/  BSYNC B1 ;  /* 0x0000000000017941 */ /* 0x000fea0003800000 */
.L_x_211:
        /* <DEDUP_REMOVED lines=8> */
.L_x_214:
[----:B------:R-:W-:Y:S05]  /*6b40*/  BSYNC B1 ;  /* 0x0000000000017941 */ /* 0x000fea0003800000 */
.L_x_213:
        /* <DEDUP_REMOVED lines=8> */
.L_x_216:
[----:B------:R-:W-:Y:S05]  /*6bd0*/  BSYNC B1 ;  /* 0x0000000000017941 */ /* 0x000fea0003800000 */
.L_x_215:
        /* <DEDUP_REMOVED lines=8> */
.L_x_218:
[----:B------:R-:W-:Y:S05]  /*6c60*/  BSYNC B1 ;  /* 0x0000000000017941 */ /* 0x000fea0003800000 */
.L_x_217:
        /* <DEDUP_REMOVED lines=13> */
.L_x_220:
[----:B------:R-:W-:Y:S05]  /*6d40*/  BSYNC B1 ;  /* 0x0000000000017941 */ /* 0x000fea0003800000 */
.L_x_219:
        /* <DEDUP_REMOVED lines=8> */
.L_x_222:
[----:B------:R-:W-:Y:S05]  /*6dd0*/  BSYNC B1 ;  /* 0x0000000000017941 */ /* 0x000fea0003800000 */
.L_x_221:
        /* <DEDUP_REMOVED lines=8> */
.L_x_224:
[----:B------:R-:W-:Y:S05]  /*6e60*/  BSYNC B1 ;  /* 0x0000000000017941 */ /* 0x000fea0003800000 */
.L_x_223:
        /* <DEDUP_REMOVED lines=8> */
.L_x_226:
[----:B------:R-:W-:Y:S05]  /*6ef0*/  BSYNC B1 ;  /* 0x0000000000017941 */ /* 0x000fea0003800000 */
.L_x_225:
        /* <DEDUP_REMOVED lines=8> */
.L_x_228:
[----:B------:R-:W-:Y:S05]  /*6f80*/  BSYNC B1 ;  /* 0x0000000000017941 */ /* 0x000fea0003800000 */
.L_x_227:
        /* <DEDUP_REMOVED lines=13> */
.L_x_230:
[----:B------:R-:W-:Y:S05]  /*7060*/  BSYNC B1 ;  /* 0x0000000000017941 */ /* 0x000fea0003800000 */
.L_x_229:
        /* <DEDUP_REMOVED lines=8> */
.L_x_232:
[----:B------:R-:W-:Y:S05]  /*70f0*/  BSYNC B1 ;  /* 0x0000000000017941 */ /* 0x000fea0003800000 */
.L_x_231:
        /* <DEDUP_REMOVED lines=8> */
.L_x_234:
[----:B------:R-:W-:Y:S05]  /*7180*/  BSYNC B1 ;  /* 0x0000000000017941 */ /* 0x000fea0003800000 */
.L_x_233:
        /* <DEDUP_REMOVED lines=8> */
.L_x_236:
[----:B------:R-:W-:Y:S05]  /*7210*/  BSYNC B1 ;  /* 0x0000000000017941 */ /* 0x000fea0003800000 */
.L_x_235:
        /* <DEDUP_REMOVED lines=8> */
.L_x_238:
[----:B------:R-:W-:Y:S05]  /*72a0*/  BSYNC B1 ;  /* 0x0000000000017941 */ /* 0x000fea0003800000 */
.L_x_237:
        /* <DEDUP_REMOVED lines=13> */
.L_x_240:
[----:B------:R-:W-:Y:S05]  /*7380*/  BSYNC B1 ;  /* 0x0000000000017941 */ /* 0x000fea0003800000 */
.L_x_239:
        /* <DEDUP_REMOVED lines=8> */
.L_x_242:
[----:B------:R-:W-:Y:S05]  /*7410*/  BSYNC B1 ;  /* 0x0000000000017941 */ /* 0x000fea0003800000 */
.L_x_241:
        /* <DEDUP_REMOVED lines=8> */
.L_x_244:
[----:B------:R-:W-:Y:S05]  /*74a0*/  BSYNC B1 ;  /* 0x0000000000017941 */ /* 0x000fea0003800000 */
.L_x_243:
        /* <DEDUP_REMOVED lines=8> */
.L_x_246:
[----:B------:R-:W-:Y:S05]  /*7530*/  BSYNC B1 ;  /* 0x0000000000017941 */ /* 0x000fea0003800000 */
.L_x_245:
        /* <DEDUP_REMOVED lines=8> */
.L_x_248:
[----:B------:R-:W-:Y:S05]  /*75c0*/  BSYNC B1 ;  /* 0x0000000000017941 */ /* 0x000fea0003800000 */
.L_x_247:
        /* <DEDUP_REMOVED lines=13> */
.L_x_250:
[----:B------:R-:W-:Y:S05]  /*76a0*/  BSYNC B1 ;  /* 0x0000000000017941 */ /* 0x000fea0003800000 */
.L_x_249:
        /* <DEDUP_REMOVED lines=8> */
.L_x_252:
[----:B------:R-:W-:Y:S05]  /*7730*/  BSYNC B1 ;  /* 0x0000000000017941 */ /* 0x000fea0003800000 */
.L_x_251:
        /* <DEDUP_REMOVED lines=8> */
.L_x_254:
[----:B------:R-:W-:Y:S05]  /*77c0*/  BSYNC B1 ;  /* 0x0000000000017941 */ /* 0x000fea0003800000 */
.L_x_253:
        /* <DEDUP_REMOVED lines=8> */
.L_x_256:
[----:B------:R-:W-:Y:S05]  /*7850*/  BSYNC B1 ;  /* 0x0000000000017941 */ /* 0x000fea0003800000 */
.L_x_255:
        /* <DEDUP_REMOVED lines=8> */
.L_x_258:
[----:B------:R-:W-:Y:S05]  /*78e0*/  BSYNC B1 ;  /* 0x0000000000017941 */ /* 0x000fea0003800000 */
.L_x_257:
        /* <DEDUP_REMOVED lines=13> */
.L_x_260:
[----:B------:R-:W-:Y:S05]  /*79c0*/  BSYNC B1 ;  /* 0x0000000000017941 */ /* 0x000fea0003800000 */
.L_x_259:
        /* <DEDUP_REMOVED lines=8> */
.L_x_262:
[----:B------:R-:W-:Y:S05]  /*7a50*/  BSYNC B1 ;  /* 0x0000000000017941 */ /* 0x000fea0003800000 */
.L_x_261:
        /* <DEDUP_REMOVED lines=8> */
.L_x_264:
[----:B------:R-:W-:Y:S05]  /*7ae0*/  BSYNC B1 ;  /* 0x0000000000017941 */ /* 0x000fea0003800000 */
.L_x_263:
        /* <DEDUP_REMOVED lines=8> */
.L_x_266:
[----:B------:R-:W-:Y:S05]  /*7b70*/  BSYNC B1 ;  /* 0x0000000000017941 */ /* 0x000fea0003800000 */
.L_x_265:
        /* <DEDUP_REMOVED lines=8> */
.L_x_268:
[----:B------:R-:W-:Y:S05]  /*7c00*/  BSYNC B1 ;  /* 0x0000000000017941 */ /* 0x000fea0003800000 */
.L_x_267:
        /* <DEDUP_REMOVED lines=13> */
.L_x_270:
[----:B------:R-:W-:Y:S05]  /*7ce0*/  BSYNC B1 ;  /* 0x0000000000017941 */ /* 0x000fea0003800000 */
.L_x_269:
        /* <DEDUP_REMOVED lines=8> */
.L_x_272:
[----:B------:R-:W-:Y:S05]  /*7d70*/  BSYNC B1 ;  /* 0x0000000000017941 */ /* 0x000fea0003800000 */
.L_x_271:
        /* <DEDUP_REMOVED lines=8> */
.L_x_274:
[----:B------:R-:W-:Y:S05]  /*7e00*/  BSYNC B1 ;  /* 0x0000000000017941 */ /* 0x000fea0003800000 */
.L_x_273:
        /* <DEDUP_REMOVED lines=8> */
.L_x_276:
[----:B------:R-:W-:Y:S05]  /*7e90*/  BSYNC B1 ;  /* 0x0000000000017941 */ /* 0x000fea0003800000 */
.L_x_275:
        /* <DEDUP_REMOVED lines=8> */
.L_x_278:
[----:B------:R-:W-:Y:S05]  /*7f20*/  BSYNC B1 ;  /* 0x0000000000017941 */ /* 0x000fea0003800000 */
.L_x_277:
[----:B-1----:R-:W2:Y:S01]  /*7f30*/  LDL.LU R3, [R1+0x1e0] ;  /* 0x0001e00001037983 */ /* 0x002ea20000300800 */
[C---:B------:R-:W-:Y:S01]  /*7f40*/  ISETP.LT.OR P2, PT, R0.reuse, 0xf2, !P1 ;  /* 0x000000f20000780c */ /* 0x040fe20004f41670 */
[----:B------:R-:W-:Y:S01]  /*7f50*/  BSSY B1, `(.L_x_279) ;  /* 0x000000c000017945 */ /* 0x000fe20003800000 */
[----:B------:R-:W-:Y:S02]  /*7f60*/  ISETP.LT.OR P6, PT, R0, 0xf9, !P1 ;  /* 0x000000f90000780c */ /* 0x000fe40004fc1670 */
[----:B------:R-:W-:Y:S02]  /*7f70*/  IADD3 R163, P3, R160, 0x80, RZ ;  /* 0x00000080a0a37810 */ /* 0x000fe40007f7e0ff */
        /* <DEDUP_REMOVED lines=9> */
.L_x_280:
[----:B------:R-:W-:Y:S05]  /*8010*/  BSYNC B1 ;  /* 0x0000000000017941 */ /* 0x000fea0003800000 */
.L_x_279:
        /* <DEDUP_REMOVED lines=8> */
.L_x_282:
[----:B------:R-:W-:Y:S05]  /*80a0*/  BSYNC B1 ;  /* 0x0000000000017941 */ /* 0x000fea0003800000 */
.L_x_281:
        /* <DEDUP_REMOVED lines=8> */
.L_x_284:
[----:B------:R-:W-:Y:S05]  /*8130*/  BSYNC B1 ;  /* 0x0000000000017941 */ /* 0x000fea0003800000 */
.L_x_283:
        /* <DEDUP_REMOVED lines=8> */
.L_x_286:
[----:B------:R-:W-:Y:S05]  /*81c0*/  BSYNC B1 ;  /* 0x0000000000017941 */ /* 0x000fea0003800000 */
.L_x_285:
[----:B-1----:R-:W2:Y:S01]  /*81d0*/  LDL.LU R3, [R1+0x1f0] ;  /* 0x0001f00001037983 */ /* 0x002ea20000300800 */
[----:B------:R-:W-:Y:S01]  /*81e0*/  BSSY B1, `(.L_x_287) ;  /* 0x0000008000017945 */ /* 0x000fe20003800000 */
[----:B------:R-:W-:-:S04]  /*81f0*/  IMAD.WIDE.U32 R160, R163, R20, R158 ;  /* 0x00000014a3a07225 */ /* 0x000fc800078e009e */
[----:B--2---:R-:W-:-:S05]  /*8200*/  @!P6 IMAD R3, R3, R17, R2 ;  /* 0x000000110303e224 */ /* 0x004fca00078e0202 */
[----:B------:R1:W-:Y:S01]  /*8210*/  @!P6 STG.E.U8 desc[UR36][R4.64+0xf8], R3 ;  /* 0x0000f8030400e986 */ /* 0x0003e2000c101124 */
[----:B------:R-:W-:Y:S05]  /*8220*/  @P1 BRA `(.L_x_288) ;  /* 0x00000000000c1947 */ /* 0x000fea0003800000 */
[----:B------:R-:W1:Y:S02]  /*8230*/  LDG.E.U8 R16, desc[UR36][R14.64+0xf9] ;  /* 0x0000f9240e107981 */ /* 0x000e64000c1e1100 */
[----:B-1----:R-:W-:-:S05]  /*8240*/  PRMT R3, R16, 0x8880, RZ ;  /* 0x0000888010037816 */ /* 0x002fca00000000ff */
[----:B------:R-:W-:-:S07]  /*8250*/  IMAD R2, R3, R18, RZ ;  /* 0x0000001203027224 */ /* 0x000fce00078e02ff */
.L_x_288:
[----:B------:R-:W-:Y:S05]  /*8260*/  BSYNC B1 ;  /* 0x0000000000017941 */ /* 0x000fea0003800000 */
.L_x_287:
[----:B-1----:R-:W2:Y:S01]  /*8270*/  LDL.LU R3, [R1+0x1f4] ;  /* 0x0001f40001037983 */ /* 0x002ea20000300800 */
[----:B------:R-:W-:Y:S01]  /*8280*/  IMAD.WIDE.U32 R158, R163, R20, R152 ;  /* 0x00000014a39e7225 */ /* 0x000fe200078e0098 */
[----:B------:R-:W-:Y:S01]  /*8290*/  ISETP.GE.AND P2, PT, R154, 0x81, PT ;  /* 0x000000819a00780c */ /* 0x000fe20003f46270 */
[----:B------:R-:W-:Y:S01]  /*82a0*/  BSSY B1, `(.L_x_289) ;  /* 0x000000e000017945 */ /* 0x000fe20003800000 */
[-C--:B------:R-:W-:Y:S01]  /*82b0*/  IADD3 R156, P5, P4, R156, R22.reuse, R160 ;  /* 0x000000169c9c7210 */ /* 0x080fe20007cbe0a0 */
[----:B0-----:R-:W-:Y:S01]  /*82c0*/  IMAD.X R15, RZ, RZ, UR9, P3 ;  /* 0x00000009ff0f7e24 */ /* 0x001fe200098e06ff */
[----:B------:R-:W-:Y:S02]  /*82d0*/  ISETP.LT.OR P6, PT, R0, 0x1, !P2 ;  /* 0x000000010000780c */ /* 0x000fe400057c1670 */
[----:B------:R-:W-:Y:S01]  /*82e0*/  IADD3 R14, P3, R158, R22, RZ ;  /* 0x000000169e0e7210 */ /* 0x000fe20007f7e0ff */
[----:B------:R-:W-:Y:S02]  /*82f0*/  IMAD R20, R15, R20, RZ ;  /* 0x000000140f147224 */ /* 0x000fe400078e02ff */
[----:B--2---:R-:W-:-:S05]  /*8300*/  @!P1 IMAD R3, R3, R17, R2 ;  /* 0x0000001103039224 */ /* 0x004fca00078e0202 */
[----:B------:R0:W-:Y:S01]  /*8310*/  @!P1 STG.E.U8 desc[UR36][R4.64+0xf9], R3 ;  /* 0x0000f90304009986 */ /* 0x0001e2000c101124 */
[C---:B------:R-:W-:Y:S02]  /*8320*/  ISETP.LT.OR P1, PT, R0.reuse, 0xf9, !P0 ;  /* 0x000000f90000780c */ /* 0x040fe40004721670 */
[----:B------:R-:W-:-:S11]  /*8330*/  ISETP.LT.OR P0, PT, R0, 0xfa, !P0 ;  /* 0x000000fa0000780c */ /* 0x000fd60004701670 */
[----:B0-----:R-:W-:Y:S05]  /*8340*/  @P1 BRA `(.L_x_290) ;  /* 0x00000000000c1947 */ /* 0x001fea0003800000 */
[----:B------:R-:W2:Y:S02]  /*8350*/  LDG.E.U8 R16, desc[UR36][R12.64+0xf8] ;  /* 0x0000f8240c107981 */ /* 0x000ea4000c1e1100 */
[----:B--2---:R-:W-:-:S05]  /*8360*/  PRMT R3, R16, 0x8880, RZ ;  /* 0x0000888010037816 */ /* 0x004fca00000000ff */
[----:B------:R-:W-:-:S07]  /*8370*/  IMAD R2, R3, R18, RZ ;  /* 0x0000001203027224 */ /* 0x000fce00078e02ff */
.L_x_290:
[----:B------:R-:W-:Y:S05]  /*8380*/  BSYNC B1 ;  /* 0x0000000000017941 */ /* 0x000fea0003800000 */
.L_x_289:
[----:B------:R-:W2:Y:S01]  /*8390*/  LDL.LU R3, [R1+0x1f8] ;  /* 0x0001f80001037983 */ /* 0x000ea20000300800 */
[----:B------:R-:W-:Y:S01]  /*83a0*/  BSSY B1, `(.L_x_291) ;  /* 0x0000008000017945 */ /* 0x000fe20003800000 */
[----:B------:R-:W-:Y:S02]  /*83b0*/  IMAD R21, R163, R21, R20 ;  /* 0x00000015a3157224 */ /* 0x000fe400078e0214 */
[----:B--2---:R-:W-:-:S05]  /*83c0*/  @!P1 IMAD R3, R3, R17, R2 ;  /* 0x0000001103039224 */ /* 0x004fca00078e0202 */
[----:B------:R0:W-:Y:S01]  /*83d0*/  @!P1 STG.E.U8 desc[UR36][R10.64+0xf8], R3 ;  /* 0x0000f8030a009986 */ /* 0x0001e2000c101124 */
[----:B------:R-:W-:Y:S05]  /*83e0*/  @P0 BRA `(.L_x_292) ;  /* 0x00000000000c0947 */ /* 0x000fea0003800000 */
[----:B------:R-:W0:Y:S02]  /*83f0*/  LDG.E.U8 R16, desc[UR36][R12.64+0xf9] ;  /* 0x0000f9240c107981 */ /* 0x000e24000c1e1100 */
[----:B0-----:R-:W-:-:S05]  /*8400*/  PRMT R3, R16, 0x8880, RZ ;  /* 0x0000888010037816 */ /* 0x001fca00000000ff */
[----:B------:R-:W-:-:S07]  /*8410*/  IMAD R2, R3, R18, RZ ;  /* 0x0000001203027224 */ /* 0x000fce00078e02ff */
.L_x_292:
[----:B------:R-:W-:Y:S05]  /*8420*/  BSYNC B1 ;  /* 0x0000000000017941 */ /* 0x000fea0003800000 */
.L_x_291:
[----:B0-----:R-:W2:Y:S01]  /*8430*/  LDL.LU R3, [R1+0x1fc] ;  /* 0x0001fc0001037983 */ /* 0x001ea20000300800 */
[----:B------:R-:W-:Y:S01]  /*8440*/  BSSY B1, `(.L_x_293) ;  /* 0x0000009000017945 */ /* 0x000fe20003800000 */
[----:B------:R-:W-:Y:S01]  /*8450*/  IADD3.X R15, R23, R159, R21, P3, !PT ;  /* 0x0000009f170f7210 */ /* 0x000fe20001ffe415 */
[----:B------:R-:W-:Y:S02]  /*8460*/  IMAD.IADD R160, R21, 0x1, R161 ;  /* 0x0000000115a07824 */ /* 0x000fe400078e02a1 */
[----:B--2---:R-:W-:-:S05]  /*8470*/  @!P0 IMAD R3, R3, R17, R2 ;  /* 0x0000001103038224 */ /* 0x004fca00078e0202 */
[----:B------:R0:W-:Y:S01]  /*8480*/  @!P0 STG.E.U8 desc[UR36][R10.64+0xf9], R3 ;  /* 0x0000f9030a008986 */ /* 0x0001e2000c101124 */
[----:B------:R-:W-:Y:S05]  /*8490*/  @P6 BRA `(.L_x_294) ;  /* 0x00000000000c6947 */ /* 0x000fea0003800000 */
[----:B------:R-:W0:Y:S02]  /*84a0*/  LDG.E.U8 R16, desc[UR36][R14.64] ;  /* 0x000000240e107981 */ /* 0x000e24000c1e1100 */
[----:B0-----:R-:W-:-:S05]  /*84b0*/  PRMT R3, R16, 0x8880, RZ ;  /* 0x0000888010037816 */ /* 0x001fca00000000ff */
[----:B------:R-:W-:-:S07]  /*84c0*/  IMAD R2, R3, R18, RZ ;  /* 0x0000001203027224 */ /* 0x000fce00078e02ff */
.L_x_294:
[----:B------:R-:W-:Y:S05]  /*84d0*/  BSYNC B1 ;  /* 0x0000000000017941 */ /* 0x000fea0003800000 */
.L_x_293:
[----:B------:R-:W-:Y:S01]  /*84e0*/  ISETP.LT.OR P3, PT, R0, 0x2, !P2 ;  /* 0x000000020000780c */ /* 0x000fe20005761670 */
[----:B0-----:R-:W-:Y:S01]  /*84f0*/  @!P6 IMAD R3, R24, R17, R2 ;  /* 0x000000111803e224 */ /* 0x001fe200078e0202 */
[----:B------:R-:W-:Y:S01]  /*8500*/  ISETP.GE.AND P0, PT, R154, 0x89, PT ;  /* 0x000000899a00780c */ /* 0x000fe20003f06270 */
[----:B------:R-:W-:Y:S01]  /*8510*/  BSSY B1, `(.L_x_295) ;  /* 0x000000b000017945 */ /* 0x000fe20003800000 */
[----:B------:R-:W-:Y:S02]  /*8520*/  IADD3.X R157, R153, R23, R160, P5, P4 ;  /* 0x00000017999d7210 */ /* 0x000fe40002fe84a0 */
[----:B------:R0:W-:Y:S01]  /*8530*/  @!P6 STG.E.U8 desc[UR36][R6.64], R3 ;  /* 0x000000030600e986 */ /* 0x0001e2000c101124 */
[C---:B------:R-:W-:Y:S02]  /*8540*/  ISETP.LT.OR P4, PT, R0.reuse, 0x1, !P0 ;  /* 0x000000010000780c */ /* 0x040fe40004781670 */
[C---:B------:R-:W-:Y:S02]  /*8550*/  ISETP.LT.OR P5, PT, R0.reuse, 0x2, !P0 ;  /* 0x000000020000780c */ /* 0x040fe400047a1670 */
[----:B------:R-:W-:-:S02]  /*8560*/  ISETP.LT.OR P6, PT, R0, 0x9, !P2 ;  /* 0x000000090000780c */ /* 0x000fc400057c1670 */
[----:B------:R-:W-:Y:S01]  /*8570*/  ISETP.LT.OR P1, PT, R0, 0xa, !P2 ;  /* 0x0000000a0000780c */ /* 0x000fe20005721670 */
[----:B------:R-:W-:-:S12]  /*8580*/  @P3 BRA `(.L_x_296) ;  /* 0x00000000000c3947 */ /* 0x000fd80003800000 */
[----:B------:R-:W0:Y:S02]  /*8590*/  LDG.E.U8 R16, desc[UR36][R14.64+0x1] ;  /* 0x000001240e107981 */ /* 0x000e24000c1e1100 */
[----:B0-----:R-:W-:-:S05]  /*85a0*/  PRMT R3, R16, 0x8880, RZ ;  /* 0x0000888010037816 */ /* 0x001fca00000000ff */
[----:B------:R-:W-:-:S07]  /*85b0*/  IMAD R2, R3, R18, RZ ;  /* 0x0000001203027224 */ /* 0x000fce00078e02ff */
.L_x_296:
[----:B------:R-:W-:Y:S05]  /*85c0*/  BSYNC B1 ;  /* 0x0000000000017941 */ /* 0x000fea0003800000 */
.L_x_295:
[----:B------:R-:W-:Y:S01]  /*85d0*/  @!P3 IMAD R25, R25, R17, R2 ;  /* 0x000000111919b224 */ /* 0x000fe200078e0202 */
[----:B------:R-:W-:Y:S04]  /*85e0*/  BSSY B1, `(.L_x_297) ;  /* 0x0000006000017945 */ /* 0x000fe80003800000 */
[----:B------:R1:W-:Y:S01]  /*85f0*/  @!P3 STG.E.U8 desc[UR36][R6.64+0x1], R25 ;  /* 0x000001190600b986 */ /* 0x0003e2000c101124 */
[----:B------:R-:W-:Y:S05]  /*8600*/  @P4 BRA `(.L_x_298) ;  /* 0x00000000000c4947 */ /* 0x000fea0003800000 */
[----:B------:R-:W0:Y:S02]  /*8610*/  LDG.E.U8 R16, desc[UR36][R156.64] ;  /* 0x000000249c107981 */ /* 0x000e24000c1e1100 */
[----:B0-----:R-:W-:-:S05]  /*8620*/  PRMT R3, R16, 0x8880, RZ ;  /* 0x0000888010037816 */ /* 0x001fca00000000ff */
[----:B------:R-:W-:-:S07]  /*8630*/  IMAD R2, R3, R18, RZ ;  /* 0x0000001203027224 */ /* 0x000fce00078e02ff */
.L_x_298:
[----:B------:R-:W-:Y:S05]  /*8640*/  BSYNC B1 ;  /* 0x0000000000017941 */ /* 0x000fea0003800000 */
.L_x_297:
[----:B0-----:R-:W-:Y:S01]  /*8650*/  @!P4 IMAD R3, R26, R17, R2 ;  /* 0x000000111a03c224 */ /* 0x001fe200078e0202 */
[----:B------:R-:W-:Y:S04]  /*8660*/  BSSY B1, `(.L_x_299) ;  /* 0x0000006000017945 */ /* 0x000fe80003800000 */
[----:B------:R0:W-:Y:S01]  /*8670*/  @!P4 STG.E.U8 desc[UR36][R8.64], R3 ;  /* 0x000000030800c986 */ /* 0x0001e2000c101124 */
[----:B------:R-:W-:Y:S05]  /*8680*/  @P5 BRA `(.L_x_300) ;  /* 0x00000000000c5947 */ /* 0x000fea0003800000 */
[----:B------:R-:W0:Y:S02]  /*8690*/  LDG.E.U8 R16, desc[UR36][R156.64+0x1] ;  /* 0x000001249c107981 */ /* 0x000e24000c1e1100 */
[----:B0-----:R-:W-:-:S05]  /*86a0*/  PRMT R3, R16, 0x8880, RZ ;  /* 0x0000888010037816 */ /* 0x001fca00000000ff */
[----:B------:R-:W-:-:S07]  /*86b0*/  IMAD R2, R3, R18, RZ ;  /* 0x0000001203027224 */ /* 0x000fce00078e02ff */
.L_x_300:
[----:B------:R-:W-:Y:S05]  /*86c0*/  BSYNC B1 ;  /* 0x0000000000017941 */ /* 0x000fea0003800000 */
.L_x_299:
[----:B------:R-:W-:Y:S01]  /*86d0*/  @!P5 IMAD R27, R27, R17, R2 ;  /* 0x000000111b1bd224 */ /* 0x000fe200078e0202 */
[----:B------:R-:W-:Y:S04]  /*86e0*/  BSSY B1, `(.L_x_301) ;  /* 0x0000006000017945 */ /* 0x000fe80003800000 */
[----:B------:R2:W-:Y:S01]  /*86f0*/  @!P5 STG.E.U8 desc[UR36][R8.64+0x1], R27 ;  /* 0x0000011b0800d986 */ /* 0x0005e2000c101124 */
[----:B------:R-:W-:Y:S05]  /*8700*/  @P6 BRA `(.L_x_302) ;  /* 0x00000000000c6947 */ /* 0x000fea0003800000 */
[----:B------:R-:W0:Y:S02]  /*8710*/  LDG.E.U8 R16, desc[UR36][R14.64+0x8] ;  /* 0x000008240e107981 */ /* 0x000e24000c1e1100 */
[----:B0-----:R-:W-:-:S05]  /*8720*/  PRMT R3, R16, 0x8880, RZ ;  /* 0x0000888010037816 */ /* 0x001fca00000000ff */
[----:B------:R-:W-:-:S07]  /*8730*/  IMAD R2, R3, R18, RZ ;  /* 0x0000001203027224 */ /* 0x000fce00078e02ff */
.L_x_302:
[----:B------:R-:W-:Y:S05]  /*8740*/  BSYNC B1 ;  /* 0x0000000000017941 */ /* 0x000fea0003800000 */
.L_x_301:
[----:B0-----:R-:W-:Y:S01]  /*8750*/  @!P6 IMAD R3, R28, R17, R2 ;  /* 0x000000111c03e224 */ /* 0x001fe200078e0202 */
[----:B------:R-:W-:Y:S04]  /*8760*/  BSSY B1, `(.L_x_303) ;  /* 0x0000006000017945 */ /* 0x000fe80003800000 */
[----:B------:R0:W-:Y:S01]  /*8770*/  @!P6 STG.E.U8 desc[UR36][R6.64+0x8], R3 ;  /* 0x000008030600e986 */ /* 0x0001e2000c101124 */
[----:B------:R-:W-:Y:S05]  /*8780*/  @P1 BRA `(.L_x_304) ;  /* 0x00000000000c1947 */ /* 0x000fea0003800000 */
[----:B------:R-:W0:Y:S02]  /*8790*/  LDG.E.U8 R16, desc[UR36][R14.64+0x9] ;  /* 0x000009240e107981 */ /* 0x000e24000c1e1100 */
[----:B0-----:R-:W-:-:S05]  /*87a0*/  PRMT R3, R16, 0x8880, RZ ;  /* 0x0000888010037816 */ /* 0x001fca00000000ff */
[----:B------:R-:W-:-:S07]  /*87b0*/  IMAD R2, R3, R18, RZ ;  /* 0x0000001203027224 */ /* 0x000fce00078e02ff */
.L_x_304:
[----:B------:R-:W-:Y:S05]  /*87c0*/  BSYNC B1 ;  /* 0x0000000000017941 */ /* 0x000fea0003800000 */
.L_x_303:
[C---:B------:R-:W-:Y:S01]  /*87d0*/  ISETP.LT.OR P4, PT, R0.reuse, 0x9, !P0 ;  /* 0x000000090000780c */ /* 0x040fe20004781670 */
[----:B------:R-:W-:Y:S01]  /*87e0*/  @!P1 IMAD R29, R29, R17, R2 ;  /* 0x000000111d1d9224 */ /* 0x000fe200078e0202 */
[----:B------:R-:W-:Y:S01]  /*87f0*/  BSSY B1, `(.L_x_305) ;  /* 0x000000a000017945 */ /* 0x000fe20003800000 */
[C---:B------:R-:W-:Y:S02]  /*8800*/  ISETP.LT.OR P3, PT, R0.reuse, 0xa, !P0 ;  /* 0x0000000a0000780c */ /* 0x040fe40004761670 */
[C---:B------:R-:W-:Y:S01]  /*8810*/  ISETP.LT.OR P5, PT, R0.reuse, 0x11, !P2 ;  /* 0x000000110000780c */ /* 0x040fe200057a1670 */
[----:B------:R3:W-:Y:S01]  /*8820*/  @!P1 STG.E.U8 desc[UR36][R6.64+0x9], R29 ;  /* 0x0000091d06009986 */ /* 0x0007e2000c101124 */
[C---:B------:R-:W-:Y:S02]  /*8830*/  ISETP.LT.OR P6, PT, R0.reuse, 0x12, !P2 ;  /* 0x000000120000780c */ /* 0x040fe400057c1670 */
[----:B------:R-:W-:-:S04]  /*8840*/  ISETP.LT.OR P1, PT, R0, 0x11, !P0 ;  /* 0x000000110000780c */ /* 0x000fc80004721670 */
[----:B------:R-:W-:Y:S09]  /*8850*/  @P4 BRA `(.L_x_306) ;  /* 0x00000000000c4947 */ /* 0x000ff20003800000 */
[----:B------:R-:W0:Y:S02]  /*8860*/  LDG.E.U8 R16, desc[UR36][R156.64+0x8] ;  /* 0x000008249c107981 */ /* 0x000e24000c1e1100 */
[----:B0-----:R-:W-:-:S05]  /*8870*/  PRMT R3, R16, 0x8880, RZ ;  /* 0x0000888010037816 */ /* 0x001fca00000000ff */
[----:B------:R-:W-:-:S07]  /*8880*/  IMAD R2, R3, R18, RZ ;  /* 0x0000001203027224 */ /* 0x000fce00078e02ff */
.L_x_306:
[----:B------:R-:W-:Y:S05]  /*8890*/  BSYNC B1 ;  /* 0x0000000000017941 */ /* 0x000fea0003800000 */
.L_x_305:
[----:B0-----:R-:W-:Y:S01]  /*88a0*/  @!P4 IMAD R3, R30, R17, R2 ;  /* 0x000000111e03c224 */ /* 0x001fe200078e0202 */
[----:B------:R-:W-:Y:S04]  /*88b0*/  BSSY B1, `(.L_x_307) ;  /* 0x0000006000017945 */ /* 0x000fe80003800000 */
[----:B------:R0:W-:Y:S01]  /*88c0*/  @!P4 STG.E.U8 desc[UR36][R8.64+0x8], R3 ;  /* 0x000008030800c986 */ /* 0x0001e2000c101124 */
[----:B------:R-:W-:Y:S05]  /*88d0*/  @P3 BRA `(.L_x_308) ;  /* 0x00000000000c3947 */ /* 0x000fea0003800000 */
[----:B------:R-:W0:Y:S02]  /*88e0*/  LDG.E.U8 R16, desc[UR36][R156.64+0x9] ;  /* 0x000009249c107981 */ /* 0x000e24000c1e1100 */
[----:B0-----:R-:W-:-:S05]  /*88f0*/  PRMT R3, R16, 0x8880, RZ ;  /* 0x0000888010037816 */ /* 0x001fca00000000ff */
[----:B------:R-:W-:-:S07]  /*8900*/  IMAD R2, R3, R18, RZ ;  /* 0x0000001203027224 */ /* 0x000fce00078e02ff */
.L_x_308:
[----:B------:R-:W-:Y:S05]  /*8910*/  BSYNC B1 ;  /* 0x0000000000017941 */ /* 0x000fea0003800000 */
.L_x_307:
[----:B------:R-:W-:Y:S01]  /*8920*/  @!P3 IMAD R31, R31, R17, R2 ;  /* 0x000000111f1fb224 */ /* 0x000fe200078e0202 */
[----:B------:R-:W-:Y:S04]  /*8930*/  BSSY B1, `(.L_x_309) ;  /* 0x0000006000017945 */ /* 0x000fe80003800000 */
[----:B------:R4:W-:Y:S01]  /*8940*/  @!P3 STG.E.U8 desc[UR36][R8.64+0x9], R31 ;  /* 0x0000091f0800b986 */ /* 0x0009e2000c101124 */
[----:B------:R-:W-:Y:S05]  /*8950*/  @P5 BRA `(.L_x_310) ;  /* 0x00000000000c5947 */ /* 0x000fea0003800000 */
[----:B------:R-:W0:Y:S02]  /*8960*/  LDG.E.U8 R16, desc[UR36][R14.64+0x10] ;  /* 0x000010240e107981 */ /* 0x000e24000c1e1100 */
[----:B0-----:R-:W-:-:S05]  /*8970*/  PRMT R3, R16, 0x8880, RZ ;  /* 0x0000888010037816 */ /* 0x001fca00000000ff */
[----:B------:R-:W-:-:S07]  /*8980*/  IMAD R2, R3, R18, RZ ;  /* 0x0000001203027224 */ /* 0x000fce00078e02ff */
.L_x_310:
[----:B------:R-:W-:Y:S05]  /*8990*/  BSYNC B1 ;  /* 0x0000000000017941 */ /* 0x000fea0003800000 */
.L_x_309:
[----:B0-----:R-:W-:Y:S01]  /*89a0*/  @!P5 IMAD R3, R32, R17, R2 ;  /* 0x000000112003d224 */ /* 0x001fe200078e0202 */
[----:B------:R-:W-:Y:S04]  /*89b0*/  BSSY B1, `(.L_x_311) ;  /* 0x0000006000017945 */ /* 0x000fe80003800000 */
[----:B------:R0:W-:Y:S01]  /*89c0*/  @!P5 STG.E.U8 desc[UR36][R6.64+0x10], R3 ;  /* 0x000010030600d986 */ /* 0x0001e2000c101124 */
[----:B------:R-:W-:Y:S05]  /*89d0*/  @P6 BRA `(.L_x_312) ;  /* 0x00000000000c6947 */ /* 0x000fea0003800000 */
[----:B------:R-:W0:Y:S02]  /*89e0*/  LDG.E.U8 R16, desc[UR36][R14.64+0x11] ;  /* 0x000011240e107981 */ /* 0x000e24000c1e1100 */
[----:B0-----:R-:W-:-:S05]  /*89f0*/  PRMT R3, R16, 0x8880, RZ ;  /* 0x0000888010037816 */ /* 0x001fca00000000ff */
[----:B------:R-:W-:-:S07]  /*8a00*/  IMAD R2, R3, R18, RZ ;  /* 0x0000001203027224 */ /* 0x000fce00078e02ff */
.L_x_312:
[----:B------:R-:W-:Y:S05]  /*8a10*/  BSYNC B1 ;  /* 0x0000000000017941 */ /* 0x000fea0003800000 */
.L_x_311:
[----:B------:R-:W-:Y:S01]  /*8a20*/  @!P6 IMAD R33, R33, R17, R2 ;  /* 0x000000112121e224 */ /* 0x000fe200078e0202 */
[----:B------:R-:W-:Y:S04]  /*8a30*/  BSSY B1, `(.L_x_313) ;  /* 0x0000006000017945 */ /* 0x000fe80003800000 */
[----:B------:R0:W-:Y:S01]  /*8a40*/  @!P6 STG.E.U8 desc[UR36][R6.64+0x11], R33 ;  /* 0x000011210600e986 */ /* 0x0001e2000c101124 */
[----:B------:R-:W-:Y:S05]  /*8a50*/  @P1 BRA `(.L_x_314) ;  /* 0x00000000000c1947 */ /* 0x000fea0003800000 */
[----:B------:R-:W0:Y:S02]  /*8a60*/  LDG.E.U8 R16, desc[UR36][R156.64+0x10] ;  /* 0x000010249c107981 */ /* 0x000e24000c1e1100 */
[----:B0-----:R-:W-:-:S05]  /*8a70*/  PRMT R3, R16, 0x8880, RZ ;  /* 0x0000888010037816 */ /* 0x001fca00000000ff */
[----:B------:R-:W-:-:S07]  /*8a80*/  IMAD R2, R3, R18, RZ ;  /* 0x0000001203027224 */ /* 0x000fce00078e02ff */
.L_x_314:
[----:B------:R-:W-:Y:S05]  /*8a90*/  BSYNC B1 ;  /* 0x0000000000017941 */ /* 0x000fea0003800000 */
.L_x_313:
[----:B------:R-:W-:Y:S01]  /*8aa0*/  ISETP.LT.OR P4, PT, R0, 0x12, !P0 ;  /* 0x000000120000780c */ /* 0x000fe20004781670 */
[----:B0-----:R-:W-:Y:S01]  /*8ab0*/  @!P1 IMAD R3, R34, R17, R2 ;  /* 0x0000001122039224 */ /* 0x001fe200078e0202 */
        /* <DEDUP_REMOVED lines=10> */
.L_x_316:
[----:B------:R-:W-:Y:S05]  /*8b60*/  BSYNC B1 ;  /* 0x0000000000017941 */ /* 0x000fea0003800000 */
.L_x_315:
[----:B------:R-:W-:Y:S01]  /*8b70*/  @!P4 IMAD R35, R35, R17, R2 ;  /* 0x000000112323c224 */ /* 0x000fe200078e0202 */
[----:B------:R-:W-:Y:S04]  /*8b80*/  BSSY B1, `(.L_x_317) ;  /* 0x0000006000017945 */ /* 0x000fe80003800000 */
[----:B------:R0:W-:Y:S01]  /*8b90*/  @!P4 STG.E.U8 desc[UR36][R8.64+0x11], R35 ;  /* 0x000011230800c986 */ /* 0x0001e2000c101124 */
[----:B------:R-:W-:Y:S05]  /*8ba0*/  @P3 BRA `(.L_x_318) ;  /* 0x00000000000c3947 */ /* 0x000fea0003800000 */
[----:B------:R-:W0:Y:S02]  /*8bb0*/  LDG.E.U8 R16, desc[UR36][R14.64+0x18] ;  /* 0x000018240e107981 */ /* 0x000e24000c1e1100 */
[----:B0-----:R-:W-:-:S05]  /*8bc0*/  PRMT R3, R16, 0x8880, RZ ;  /* 0x0000888010037816 */ /* 0x001fca00000000ff */
[----:B------:R-:W-:-:S07]  /*8bd0*/  IMAD R2, R3, R18, RZ ;  /* 0x0000001203027224 */ /* 0x000fce00078e02ff */
.L_x_318:
[----:B------:R-:W-:Y:S05]  /*8be0*/  BSYNC B1 ;  /* 0x0000000000017941 */ /* 0x000fea0003800000 */
.L_x_317:
[----:B0-----:R-:W-:Y:S01]  /*8bf0*/  @!P3 IMAD R3, R36, R17, R2 ;  /* 0x000000112403b224 */ /* 0x001fe200078e0202 */
[----:B------:R-:W-:Y:S04]  /*8c00*/  BSSY B1, `(.L_x_319) ;  /* 0x0000006000017945 */ /* 0x000fe80003800000 */
[----:B------:R0:W-:Y:S01]  /*8c10*/  @!P3 STG.E.U8 desc[UR36][R6.64+0x18], R3 ;  /* 0x000018030600b986 */ /* 0x0001e2000c101124 */
[----:B------:R-:W-:Y:S05]  /*8c20*/  @P5 BRA `(.L_x_320) ;  /* 0x00000000000c5947 */ /* 0x000fea0003800000 */
[----:B------:R-:W0:Y:S02]  /*8c30*/  LDG.E.U8 R16, desc[UR36][R14.64+0x19] ;  /* 0x000019240e107981 */ /* 0x000e24000c1e1100 */
[----:B0-----:R-:W-:-:S05]  /*8c40*/  PRMT R3, R16, 0x8880, RZ ;  /* 0x0000888010037816 */ /* 0x001fca00000000ff */
[----:B------:R-:W-:-:S07]  /*8c50*/  IMAD R2, R3, R18, RZ ;  /* 0x0000001203027224 */ /* 0x000fce00078e02ff */
.L_x_320:
[----:B------:R-:W-:Y:S05]  /*8c60*/  BSYNC B1 ;  /* 0x0000000000017941 */ /* 0x000fea0003800000 */
.L_x_319:
[----:B------:R-:W-:Y:S01]  /*8c70*/  @!P5 IMAD R37, R37, R17, R2 ;  /* 0x000000112525d224 */ /* 0x000fe200078e0202 */
[----:B------:R-:W-:Y:S04]  /*8c80*/  BSSY B1, `(.L_x_321) ;  /* 0x0000006000017945 */ /* 0x000fe80003800000 */
[----:B------:R0:W-:Y:S01]  /*8c90*/  @!P5 STG.E.U8 desc[UR36][R6.64+0x19], R37 ;  /* 0x000019250600d986 */ /* 0x0001e2000c101124 */
[----:B------:R-:W-:Y:S05]  /*8ca0*/  @P6 BRA `(.L_x_322) ;  /* 0x00000000000c6947 */ /* 0x000fea0003800000 */
[----:B------:R-:W0:Y:S02]  /*8cb0*/  LDG.E.U8 R16, desc[UR36][R156.64+0x18] ;  /* 0x000018249c107981 */ /* 0x000e24000c1e1100 */
[----:B0-----:R-:W-:-:S05]  /*8cc0*/  PRMT R3, R16, 0x8880, RZ ;  /* 0x0000888010037816 */ /* 0x001fca00000000ff */
[----:B------:R-:W-:-:S07]  /*8cd0*/  IMAD R2, R3, R18, RZ ;  /* 0x0000001203027224 */ /* 0x000fce00078e02ff */
.L_x_322:
[----:B------:R-:W-:Y:S05]  /*8ce0*/  BSYNC B1 ;  /* 0x0000000000017941 */ /* 0x000fea0003800000 */
.L_x_321:
[----:B0-----:R-:W-:Y:S01]  /*8cf0*/  @!P6 IMAD R3, R38, R17, R2 ;  /* 0x000000112603e224 */ /* 0x001fe200078e0202 */
[----:B------:R-:W-:Y:S04]  /*8d00*/  BSSY B1, `(.L_x_323) ;  /* 0x0000006000017945 */ /* 0x000fe80003800000 */
[----:B------:R0:W-:Y:S01]  /*8d10*/  @!P6 STG.E.U8 desc[UR36][R8.64+0x18], R3 ;  /* 0x000018030800e986 */ /* 0x0001e2000c101124 */
[----:B------:R-:W-:Y:S05]  /*8d20*/  @P1 BRA `(.L_x_324) ;  /* 0x00000000000c1947 */ /* 0x000fea0003800000 */
[----:B------:R-:W0:Y:S02]  /*8d30*/  LDG.E.U8 R16, desc[UR36][R156.64+0x19] ;  /* 0x000019249c107981 */ /* 0x000e24000c1e1100 */
[----:B0-----:R-:W-:-:S05]  /*8d40*/  PRMT R3, R16, 0x8880, RZ ;  /* 0x0000888010037816 */ /* 0x001fca00000000ff */
[----:B------:R-:W-:-:S07]  /*8d50*/  IMAD R2, R3, R18, RZ ;  /* 0x0000001203027224 */ /* 0x000fce00078e02ff */
.L_x_324:
[----:B------:R-:W-:Y:S05]  /*8d60*/  BSYNC B1 ;  /* 0x0000000000017941 */ /* 0x000fea0003800000 */
.L_x_323:
        /* <DEDUP_REMOVED lines=12> */
.L_x_326:
[----:B------:R-:W-:Y:S05]  /*8e30*/  BSYNC B1 ;  /* 0x0000000000017941 */ /* 0x000fea0003800000 */
.L_x_325:
[----:B0-----:R-:W-:Y:S01]  /*8e40*/  @!P4 IMAD R3, R40, R17, R2 ;  /* 0x000000112803c224 */ /* 0x001fe200078e0202 */
[----:B------:R-:W-:Y:S04]  /*8e50*/  BSSY B1, `(.L_x_327) ;  /* 0x0000006000017945 */ /* 0x000fe80003800000 */
[----:B------:R0:W-:Y:S01]  /*8e60*/  @!P4 STG.E.U8 desc[UR36][R6.64+0x20], R3 ;  /* 0x000020030600c986 */ /* 0x0001e2000c101124 */
[----:B------:R-:W-:Y:S05]  /*8e70*/  @P3 BRA `(.L_x_328) ;  /* 0x00000000000c3947 */ /* 0x000fea0003800000 */
[----:B------:R-:W0:Y:S02]  /*8e80*/  LDG.E.U8 R16, desc[UR36][R14.64+0x21] ;  /* 0x000021240e107981 */ /* 0x000e24000c1e1100 */
[----:B0-----:R-:W-:-:S05]  /*8e90*/  PRMT R3, R16, 0x8880, RZ ;  /* 0x0000888010037816 */ /* 0x001fca00000000ff */
[----:B------:R-:W-:-:S07]  /*8ea0*/  IMAD R2, R3, R18, RZ ;  /* 0x0000001203027224 */ /* 0x000fce00078e02ff */
.L_x_328:
[----:B------:R-:W-:Y:S05]  /*8eb0*/  BSYNC B1 ;  /* 0x0000000000017941 */ /* 0x000fea0003800000 */
.L_x_327:
[----:B------:R-:W-:Y:S01]  /*8ec0*/  @!P3 IMAD R41, R41, R17, R2 ;  /* 0x000000112929b224 */ /* 0x000fe200078e0202 */
[----:B------:R-:W-:Y:S04]  /*8ed0*/  BSSY B1, `(.L_x_329) ;  /* 0x0000006000017945 */ /* 0x000fe80003800000 */
[----:B------:R0:W-:Y:S01]  /*8ee0*/  @!P3 STG.E.U8 desc[UR36][R6.64+0x21], R41 ;  /* 0x000021290600b986 */ /* 0x0001e2000c101124 */
[----:B------:R-:W-:Y:S05]  /*8ef0*/  @P5 BRA `(.L_x_330) ;  /* 0x00000000000c5947 */ /* 0x000fea0003800000 */
[----:B------:R-:W0:Y:S02]  /*8f00*/  LDG.E.U8 R16, desc[UR36][R156.64+0x20] ;  /* 0x000020249c107981 */ /* 0x000e24000c1e1100 */
[----:B0-----:R-:W-:-:S05]  /*8f10*/  PRMT R3, R16, 0x8880, RZ ;  /* 0x0000888010037816 */ /* 0x001fca00000000ff */
[----:B------:R-:W-:-:S07]  /*8f20*/  IMAD R2, R3, R18, RZ ;  /* 0x0000001203027224 */ /* 0x000fce00078e02ff */
.L_x_330:
[----:B------:R-:W-:Y:S05]  /*8f30*/  BSYNC B1 ;  /* 0x0000000000017941 */ /* 0x000fea0003800000 */
.L_x_329:
[----:B0-----:R-:W-:Y:S01]  /*8f40*/  @!P5 IMAD R3, R42, R17, R2 ;  /* 0x000000112a03d224 */ /* 0x001fe200078e0202 */
[----:B------:R-:W-:Y:S04]  /*8f50*/  BSSY B1, `(.L_x_331) ;  /* 0x0000006000017945 */ /* 0x000fe80003800000 */
[----:B------:R0:W-:Y:S01]  /*8f60*/  @!P5 STG.E.U8 desc[UR36][R8.64+0x20], R3 ;  /* 0x000020030800d986 */ /* 0x0001e2000c101124 */
[----:B------:R-:W-:Y:S05]  /*8f70*/  @P6 BRA `(.L_x_332) ;  /* 0x00000000000c6947 */ /* 0x000fea0003800000 */
[----:B------:R-:W0:Y:S02]  /*8f80*/  LDG.E.U8 R16, desc[UR36][R156.64+0x21] ;  /* 0x000021249c107981 */ /* 0x000e24000c1e1100 */
[----:B0-----:R-:W-:-:S05]  /*8f90*/  PRMT R3, R16, 0x8880, RZ ;  /* 0x0000888010037816 */ /* 0x001fca00000000ff */
[----:B------:R-:W-:-:S07]  /*8fa0*/  IMAD R2, R3, R18, RZ ;  /* 0x0000001203027224 */ /* 0x000fce00078e02ff */
.L_x_332:
[----:B------:R-:W-:Y:S05]  /*8fb0*/  BSYNC B1 ;  /* 0x0000000000017941 */ /* 0x000fea0003800000 */
.L_x_331:
[----:B------:R-:W-:Y:S01]  /*8fc0*/  @!P6 IMAD R43, R43, R17, R2 ;  /* 0x000000112b2be224 */ /* 0x000fe200078e0202 */
[----:B------:R-:W-:Y:S04]  /*8fd0*/  BSSY B1, `(.L_x_333) ;  /* 0x0000006000017945 */ /* 0x000fe80003800000 */
[----:B------:R0:W-:Y:S01]  /*8fe0*/  @!P6 STG.E.U8 desc[UR36][R8.64+0x21], R43 ;  /* 0x0000212b0800e986 */ /* 0x0001e2000c101124 */
[----:B------:R-:W-:Y:S05]  /*8ff0*/  @P1 BRA `(.L_x_334) ;  /* 0x00000000000c1947 */ /* 0x000fea0003800000 */
[----:B------:R-:W0:Y:S02]  /*9000*/  LDG.E.U8 R16, desc[UR36][R14.64+0x28] ;  /* 0x000028240e107981 */ /* 0x000e24000c1e1100 */
[----:B0-----:R-:W-:-:S05]  /*9010*/  PRMT R3, R16, 0x8880, RZ ;  /* 0x0000888010037816 */ /* 0x001fca00000000ff */
[----:B------:R-:W-:-:S07]  /*9020*/  IMAD R2, R3, R18, RZ ;  /* 0x0000001203027224 */ /* 0x000fce00078e02ff */
.L_x_334:
[----:B------:R-:W-:Y:S05]  /*9030*/  BSYNC B1 ;  /* 0x0000000000017941 */ /* 0x000fea0003800000 */
.L_x_333:
        /* <DEDUP_REMOVED lines=12> */
.L_x_336:
[----:B------:R-:W-:Y:S05]  /*9100*/  BSYNC B1 ;  /* 0x0000000000017941 */ /* 0x000fea0003800000 */
.L_x_335:
[----:B------:R-:W-:Y:S01]  /*9110*/  @!P4 IMAD R45, R45, R17, R2 ;  /* 0x000000112d2dc224 */ /* 0x000fe200078e0202 */
[----:B------:R-:W-:Y:S04]  /*9120*/  BSSY B1, `(.L_x_337) ;  /* 0x0000006000017945 */ /* 0x000fe80003800000 */
[----:B------:R0:W-:Y:S01]  /*9130*/  @!P4 STG.E.U8 desc[UR36][R6.64+0x29], R45 ;  /* 0x0000292d0600c986 */ /* 0x0001e2000c101124 */
[----:B------:R-:W-:Y:S05]  /*9140*/  @P3 BRA `(.L_x_338) ;  /* 0x00000000000c3947 */ /* 0x000fea0003800000 */
[----:B------:R-:W0:Y:S02]  /*9150*/  LDG.E.U8 R16, desc[UR36][R156.64+0x28] ;  /* 0x000028249c107981 */ /* 0x000e24000c1e1100 */
[----:B0-----:R-:W-:-:S05]  /*9160*/  PRMT R3, R16, 0x8880, RZ ;  /* 0x0000888010037816 */ /* 0x001fca00000000ff */
[----:B------:R-:W-:-:S07]  /*9170*/  IMAD R2, R3, R18, RZ ;  /* 0x0000001203027224 */ /* 0x000fce00078e02ff */
.L_x_338:
[----:B------:R-:W-:Y:S05]  /*9180*/  BSYNC B1 ;  /* 0x0000000000017941 */ /* 0x000fea0003800000 */
.L_x_337:
[----:B0-----:R-:W-:Y:S01]  /*9190*/  @!P3 IMAD R3, R46, R17, R2 ;  /* 0x000000112e03b224 */ /* 0x001fe200078e0202 */
[----:B------:R-:W-:Y:S04]  /*91a0*/  BSSY B1, `(.L_x_339) ;  /* 0x0000006000017945 */ /* 0x000fe80003800000 */
[----:B------:R0:W-:Y:S01]  /*91b0*/  @!P3 STG.E.U8 desc[UR36][R8.64+0x28], R3 ;  /* 0x000028030800b986 */ /* 0x0001e2000c101124 */
[----:B------:R-:W-:Y:S05]  /*91c0*/  @P5 BRA `(.L_x_340) ;  /* 0x00000000000c5947 */ /* 0x000fea0003800000 */
[----:B------:R-:W0:Y:S02]  /*91d0*/  LDG.E.U8 R16, desc[UR36][R156.64+0x29] ;  /* 0x000029249c107981 */ /* 0x000e24000c1e1100 */
[----:B0-----:R-:W-:-:S05]  /*91e0*/  PRMT R3, R16, 0x8880, RZ ;  /* 0x0000888010037816 */ /* 0x001fca00000000ff */
[----:B------:R-:W-:-:S07]  /*91f0*/  IMAD R2, R3, R18, RZ ;  /* 0x0000001203027224 */ /* 0x000fce00078e02ff */
.L_x_340:
[----:B------:R-:W-:Y:S05]  /*9200*/  BSYNC B1 ;  /* 0x0000000000017941 */ /* 0x000fea0003800000 */
.L_x_339:
[----:B------:R-:W-:Y:S01]  /*9210*/  @!P5 IMAD R47, R47, R17, R2 ;  /* 0x000000112f2fd224 */ /* 0x000fe200078e0202 */
[----:B------:R-:W-:Y:S04]  /*9220*/  BSSY B1, `(.L_x_341) ;  /* 0x0000006000017945 */ /* 0x000fe80003800000 */
[----:B------:R0:W-:Y:S01]  /*9230*/  @!P5 STG.E.U8 desc[UR36][R8.64+0x29], R47 ;  /* 0x0000292f0800d986 */ /* 0x0001e2000c101124 */
[----:B------:R-:W-:Y:S05]  /*9240*/  @P6 BRA `(.L_x_342) ;  /* 0x00000000000c6947 */ /* 0x000fea0003800000 */
[----:B------:R-:W0:Y:S02]  /*9250*/  LDG.E.U8 R16, desc[UR36][R14.64+0x30] ;  /* 0x000030240e107981 */ /* 0x000e24000c1e1100 */
[----:B0-----:R-:W-:-:S05]  /*9260*/  PRMT R3, R16, 0x8880, RZ ;  /* 0x0000888010037816 */ /* 0x001fca00000000ff */
[----:B------:R-:W-:-:S07]  /*9270*/  IMAD R2, R3, R18, RZ ;  /* 0x0000001203027224 */ /* 0x000fce00078e02ff */
.L_x_342:
[----:B------:R-:W-:Y:S05]  /*9280*/  BSYNC B1 ;  /* 0x0000000000017941 */ /* 0x000fea0003800000 */
.L_x_341:
[----:B0-----:R-:W-:Y:S01]  /*9290*/  @!P6 IMAD R3, R48, R17, R2 ;  /* 0x000000113003e224 */ /* 0x001fe200078e0202 */
[----:B------:R-:W-:Y:S04]  /*92a0*/  BSSY B1, `(.L_x_343) ;  /* 0x0000006000017945 */ /* 0x000fe80003800000 */
[----:B------:R0:W-:Y:S01]  /*92b0*/  @!P6 STG.E.U8 desc[UR36][R6.64+0x30], R3 ;  /* 0x000030030600e986 */ /* 0x0001e2000c101124 */
[----:B------:R-:W-:Y:S05]  /*92c0*/  @P1 BRA `(.L_x_344) ;  /* 0x00000000000c1947 */ /* 0x000fea0003800000 */
[----:B------:R-:W0:Y:S02]  /*92d0*/  LDG.E.U8 R16, desc[UR36][R14.64+0x31] ;  /* 0x000031240e107981 */ /* 0x000e24000c1e1100 */
[----:B0-----:R-:W-:-:S05]  /*92e0*/  PRMT R3, R16, 0x8880, RZ ;  /* 0x0000888010037816 */ /* 0x001fca00000000ff */
[----:B------:R-:W-:-:S07]  /*92f0*/  IMAD R2, R3, R18, RZ ;  /* 0x0000001203027224 */ /* 0x000fce00078e02ff */
.L_x_344:
[----:B------:R-:W-:Y:S05]  /*9300*/  BSYNC B1 ;  /* 0x0000000000017941 */ /* 0x000fea0003800000 */
.L_x_343:
        /* <DEDUP_REMOVED lines=12> */
.L_x_346:
[----:B------:R-:W-:Y:S05]  /*93d0*/  BSYNC B1 ;  /* 0x0000000000017941 */ /* 0x000fea0003800000 */
.L_x_345:
[----:B0-----:R-:W-:Y:S01]  /*93e0*/  @!P4 IMAD R3, R50, R17, R2 ;  /* 0x000000113203c224 */ /* 0x001fe200078e0202 */
[----:B------:R-:W-:Y:S04]  /*93f0*/  BSSY B1, `(.L_x_347) ;  /* 0x0000006000017945 */ /* 0x000fe80003800000 */
[----:B------:R0:W-:Y:S01]  /*9400*/  @!P4 STG.E.U8 desc[UR36][R8.64+0x30], R3 ;  /* 0x000030030800c986 */ /* 0x0001e2000c101124 */
[----:B------:R-:W-:Y:S05]  /*9410*/  @P3 BRA `(.L_x_348) ;  /* 0x00000000000c3947 */ /* 0x000fea0003800000 */
[----:B------:R-:W0:Y:S02]  /*9420*/  LDG.E.U8 R16, desc[UR36][R156.64+0x31] ;  /* 0x000031249c107981 */ /* 0x000e24000c1e1100 */
[----:B0-----:R-:W-:-:S05]  /*9430*/  PRMT R3, R16, 0x8880, RZ ;  /* 0x0000888010037816 */ /* 0x001fca00000000ff */
[----:B------:R-:W-:-:S07]  /*9440*/  IMAD R2, R3, R18, RZ ;  /* 0x0000001203027224 */ /* 0x000fce00078e02ff */
.L_x_348:
[----:B------:R-:W-:Y:S05]  /*9450*/  BSYNC B1 ;  /* 0x0000000000017941 */ /* 0x000fea0003800000 */
.L_x_347:
[----:B------:R-:W-:Y:S01]  /*9460*/  @!P3 IMAD R51, R51, R17, R2 ;  /* 0x000000113333b224 */ /* 0x000fe200078e0202 */
[----:B------:R-:W-:Y:S04]  /*9470*/  BSSY B1, `(.L_x_349) ;  /* 0x0000006000017945 */ /* 0x000fe80003800000 */
[----:B------:R0:W-:Y:S01]  /*9480*/  @!P3 STG.E.U8 desc[UR36][R8.64+0x31], R51 ;  /* 0x000031330800b986 */ /* 0x0001e2000c101124 */
[----:B------:R-:W-:Y:S05]  /*9490*/  @P5 BRA `(.L_x_350) ;  /* 0x00000000000c5947 */ /* 0x000fea0003800000 */
[----:B------:R-:W0:Y:S02]  /*94a0*/  LDG.E.U8 R16, desc[UR36][R14.64+0x38] ;  /* 0x000038240e107981 */ /* 0x000e24000c1e1100 */
[----:B0-----:R-:W-:-:S05]  /*94b0*/  PRMT R3, R16, 0x8880, RZ ;  /* 0x0000888010037816 */ /* 0x001fca00000000ff */
[----:B------:R-:W-:-:S07]  /*94c0*/  IMAD R2, R3, R18, RZ ;  /* 0x0000001203027224 */ /* 0x000fce00078e02ff */
.L_x_350:
[----:B------:R-:W-:Y:S05]  /*94d0*/  BSYNC B1 ;  /* 0x0000000000017941 */ /* 0x000fea0003800000 */
.L_x_349:
[----:B0-----:R-:W-:Y:S01]  /*94e0*/  @!P5 IMAD R3, R52, R17, R2 ;  /* 0x000000113403d224 */ /* 0x001fe200078e0202 */
[----:B------:R-:W-:Y:S04]  /*94f0*/  BSSY B1, `(.L_x_351) ;  /* 0x0000006000017945 */ /* 0x000fe80003800000 */
[----:B------:R0:W-:Y:S01]  /*9500*/  @!P5 STG.E.U8 desc[UR36][R6.64+0x38], R3 ;  /* 0x000038030600d986 */ /* 0x0001e2000c101124 */
[----:B------:R-:W-:Y:S05]  /*9510*/  @P6 BRA `(.L_x_352) ;  /* 0x00000000000c6947 */ /* 0x000fea0003800000 */
[----:B------:R-:W0:Y:S02]  /*9520*/  LDG.E.U8 R16, desc[UR36][R14.64+0x39] ;  /* 0x000039240e107981 */ /* 0x000e24000c1e1100 */
[----:B0-----:R-:W-:-:S05]  /*9530*/  PRMT R3, R16, 0x8880, RZ ;  /* 0x0000888010037816 */ /* 0x001fca00000000ff */
[----:B------:R-:W-:-:S07]  /*9540*/  IMAD R2, R3, R18, RZ ;  /* 0x0000001203027224 */ /* 0x000fce00078e02ff */
.L_x_352:
[----:B------:R-:W-:Y:S05]  /*9550*/  BSYNC B1 ;  /* 0x0000000000017941 */ /* 0x000fea0003800000 */
.L_x_351:
[----:B------:R-:W-:Y:S01]  /*9560*/  @!P6 IMAD R53, R53, R17, R2 ;  /* 0x000000113535e224 */ /* 0x000fe200078e0202 */
[----:B------:R-:W-:Y:S04]  /*9570*/  BSSY B1, `(.L_x_353) ;  /* 0x0000006000017945 */ /* 0x000fe80003800000 */
[----:B------:R0:W-:Y:S01]  /*9580*/  @!P6 STG.E.U8 desc[UR36][R6.64+0x39], R53 ;  /* 0x000039350600e986 */ /* 0x0001e2000c101124 */
[----:B------:R-:W-:Y:S05]  /*9590*/  @P1 BRA `(.L_x_354) ;  /* 0x00000000000c1947 */ /* 0x000fea0003800000 */
[----:B------:R-:W0:Y:S02]  /*95a0*/  LDG.E.U8 R16, desc[UR36][R156.64+0x38] ;  /* 0x000038249c107981 */ /* 0x000e24000c1e1100 */
[----:B0-----:R-:W-:-:S05]  /*95b0*/  PRMT R3, R16, 0x8880, RZ ;  /* 0x0000888010037816 */ /* 0x001fca00000000ff */
[----:B------:R-:W-:-:S07]  /*95c0*/  IMAD R2, R3, R18, RZ ;  /* 0x0000001203027224 */ /* 0x000fce00078e02ff */
.L_x_354:
[----:B------:R-:W-:Y:S05]  /*95d0*/  BSYNC B1 ;  /* 0x0000000000017941 */ /* 0x000fea0003800000 */
.L_x_353:
        /* <DEDUP_REMOVED lines=12> */
.L_x_356:
[----:B------:R-:W-:Y:S05]  /*96a0*/  BSYNC B1 ;  /* 0x0000000000017941 */ /* 0x000fea0003800000 */
.L_x_355:
[----:B------:R-:W-:Y:S01]  /*96b0*/  @!P4 IMAD R55, R55, R17, R2 ;  /* 0x000000113737c224 */ /* 0x000fe200078e0202 */
[----:B------:R-:W-:Y:S04]  /*96c0*/  BSSY B1, `(.L_x_357) ;  /* 0x0000006000017945 */ /* 0x000fe80003800000 */
[----:B------:R0:W-:Y:S01]  /*96d0*/  @!P4 STG.E.U8 desc[UR36][R8.64+0x39], R55 ;  /* 0x000039370800c986 */ /* 0x0001e2000c101124 */
[----:B------:R-:W-:Y:S05]  /*96e0*/  @P3 BRA `(.L_x_358) ;  /* 0x00000000000c3947 */ /* 0x000fea0003800000 */
[----:B------:R-:W0:Y:S02]  /*96f0*/  LDG.E.U8 R16, desc[UR36][R14.64+0x40] ;  /* 0x000040240e107981 */ /* 0x000e24000c1e1100 */
[----:B0-----:R-:W-:-:S05]  /*9700*/  PRMT R3, R16, 0x8880, RZ ;  /* 0x0000888010037816 */ /* 0x001fca00000000ff */
[----:B------:R-:W-:-:S07]  /*9710*/  IMAD R2, R3, R18, RZ ;  /* 0x0000001203027224 */ /* 0x000fce00078e02ff */
.L_x_358:
[----:B------:R-:W-:Y:S05]  /*9720*/  BSYNC B1 ;  /* 0x0000000000017941 */ /* 0x000fea0003800000 */
.L_x_357:
[----:B0-----:R-:W-:Y:S01]  /*9730*/  @!P3 IMAD R3, R56, R17, R2 ;  /* 0x000000113803b224 */ /* 0x001fe200078e0202 */
[----:B------:R-:W-:Y:S04]  /*9740*/  BSSY B1, `(.L_x_359) ;  /* 0x0000006000017945 */ /* 0x000fe80003800000 */
[----:B------:R0:W-:Y:S01]  /*9750*/  @!P3 STG.E.U8 desc[UR36][R6.64+0x40], R3 ;  /* 0x000040030600b986 */ /* 0x0001e2000c101124 */
[----:B------:R-:W-:Y:S05]  /*9760*/  @P5 BRA `(.L_x_360) ;  /* 0x00000000000c5947 */ /* 0x000fea0003800000 */
[----:B------:R-:W0:Y:S02]  /*9770*/  LDG.E.U8 R16, desc[UR36][R14.64+0x41] ;  /* 0x000041240e107981 */ /* 0x000e24000c1e1100 */
[----:B0-----:R-:W-:-:S05]  /*9780*/  PRMT R3, R16, 0x8880, RZ ;  /* 0x0000888010037816 */ /* 0x001fca00000000ff */
[----:B------:R-:W-:-:S07]  /*9790*/  IMAD R2, R3, R18, RZ ;  /* 0x0000001203027224 */ /* 0x000fce00078e02ff */
.L_x_360:
[----:B------:R-:W-:Y:S05]  /*97a0*/  BSYNC B1 ;  /* 0x0000000000017941 */ /* 0x000fea0003800000 */
.L_x_359:
[----:B------:R-:W-:Y:S01]  /*97b0*/  @!P5 IMAD R57, R57, R17, R2 ;  /* 0x000000113939d224 */ /* 0x000fe200078e0202 */
[----:B------:R-:W-:Y:S04]  /*97c0*/  BSSY B1, `(.L_x_361) ;  /* 0x0000006000017945 */ /* 0x000fe80003800000 */
[----:B------:R0:W-:Y:S01]  /*97d0*/  @!P5 STG.E.U8 desc[UR36][R6.64+0x41], R57 ;  /* 0x000041390600d986 */ /* 0x0001e2000c101124 */
[----:B------:R-:W-:Y:S05]  /*97e0*/  @P6 BRA `(.L_x_362) ;  /* 0x00000000000c6947 */ /* 0x000fea0003800000 */
[----:B------:R-:W0:Y:S02]  /*97f0*/  LDG.E.U8 R16, desc[UR36][R156.64+0x40] ;  /* 0x000040249c107981 */ /* 0x000e24000c1e1100 */
[----:B0-----:R-:W-:-:S05]  /*9800*/  PRMT R3, R16, 0x8880, RZ ;  /* 0x0000888010037816 */ /* 0x001fca00000000ff */
[----:B------:R-:W-:-:S07]  /*9810*/  IMAD R2, R3, R18, RZ ;  /* 0x0000001203027224 */ /* 0x000fce00078e02ff */
.L_x_362:
[----:B------:R-:W-:Y:S05]  /*9820*/  BSYNC B1 ;  /* 0x0000000000017941 */ /* 0x000fea0003800000 */
.L_x_361:
[----:B0-----:R-:W-:Y:S01]  /*9830*/  @!P6 IMAD R3, R58, R17, R2 ;  /* 0x000000113a03e224 */ /* 0x001fe200078e0202 */
[----:B------:R-:W-:Y:S04]  /*9840*/  BSSY B1, `(.L_x_363) ;  /* 0x0000006000017945 */ /* 0x000fe80003800000 */
[----:B------:R0:W-:Y:S01]  /*9850*/  @!P6 STG.E.U8 desc[UR36][R8.64+0x40], R3 ;  /* 0x000040030800e986 */ /* 0x0001e2000c101124 */
[----:B------:R-:W-:Y:S05]  /*9860*/  @P1 BRA `(.L_x_364) ;  /* 0x00000000000c1947 */ /* 0x000fea0003800000 */
[----:B------:R-:W0:Y:S02]  /*9870*/  LDG.E.U8 R16, desc[UR36][R156.64+0x41] ;  /* 0x000041249c107981 */ /* 0x000e24000c1e1100 */
[----:B0-----:R-:W-:-:S05]  /*9880*/  PRMT R3, R16, 0x8880, RZ ;  /* 0x0000888010037816 */ /* 0x001fca00000000ff */
[----:B------:R-:W-:-:S07]  /*9890*/  IMAD R2, R3, R18, RZ ;  /* 0x0000001203027224 */ /* 0x000fce00078e02ff */
.L_x_364:
[----:B------:R-:W-:Y:S05]  /*98a0*/  BSYNC B1 ;  /* 0x0000000000017941 */ /* 0x000fea0003800000 */
.L_x_363:
        /* <DEDUP_REMOVED lines=12> */
.L_x_366:
[----:B------:R-:W-:Y:S05]  /*9970*/  BSYNC B1 ;  /* 0x0000000000017941 */ /* 0x000fea0003800000 */
.L_x_365:
[----:B0-----:R-:W-:Y:S01]  /*9980*/  @!P4 IMAD R3, R60, R17, R2 ;  /* 0x000000113c03c224 */ /* 0x001fe200078e0202 */
[----:B------:R-:W-:Y:S04]  /*9990*/  BSSY B1, `(.L_x_367) ;  /* 0x0000006000017945 */ /* 0x000fe80003800000 */
[----:B------:R0:W-:Y:S01]  /*99a0*/  @!P4 STG.E.U8 desc[UR36][R6.64+0x48], R3 ;  /* 0x000048030600c986 */ /* 0x0001e2000c101124 */
[----:B------:R-:W-:Y:S05]  /*99b0*/  @P3 BRA `(.L_x_368) ;  /* 0x00000000000c3947 */ /* 0x000fea0003800000 */
[----:B------:R-:W0:Y:S02]  /*99c0*/  LDG.E.U8 R16, desc[UR36][R14.64+0x49] ;  /* 0x000049240e107981 */ /* 0x000e24000c1e1100 */
[----:B0-----:R-:W-:-:S05]  /*99d0*/  PRMT R3, R16, 0x8880, RZ ;  /* 0x0000888010037816 */ /* 0x001fca00000000ff */
[----:B------:R-:W-:-:S07]  /*99e0*/  IMAD R2, R3, R18, RZ ;  /* 0x0000001203027224 */ /* 0x000fce00078e02ff */
.L_x_368:
[----:B------:R-:W-:Y:S05]  /*99f0*/  BSYNC B1 ;  /* 0x0000000000017941 */ /* 0x000fea0003800000 */
.L_x_367:
[----:B------:R-:W-:Y:S01]  /*9a00*/  @!P3 IMAD R61, R61, R17, R2 ;  /* 0x000000113d3db224 */ /* 0x000fe200078e0202 */
[----:B------:R-:W-:Y:S04]  /*9a10*/  BSSY B1, `(.L_x_369) ;  /* 0x0000006000017945 */ /* 0x000fe80003800000 */
[----:B------:R0:W-:Y:S01]  /*9a20*/  @!P3 STG.E.U8 desc[UR36][R6.64+0x49], R61 ;  /* 0x0000493d0600b986 */ /* 0x0001e2000c101124 */
[----:B------:R-:W-:Y:S05]  /*9a30*/  @P5 BRA `(.L_x_370) ;  /* 0x00000000000c5947 */ /* 0x000fea0003800000 */
[----:B------:R-:W0:Y:S02]  /*9a40*/  LDG.E.U8 R16, desc[UR36][R156.64+0x48] ;  /* 0x000048249c107981 */ /* 0x000e24000c1e1100 */
[----:B0-----:R-:W-:-:S05]  /*9a50*/  PRMT R3, R16, 0x8880, RZ ;  /* 0x0000888010037816 */ /* 0x001fca00000000ff */
[----:B------:R-:W-:-:S07]  /*9a60*/  IMAD R2, R3, R18, RZ ;  /* 0x0000001203027224 */ /* 0x000fce00078e02ff */
.L_x_370:
[----:B------:R-:W-:Y:S05]  /*9a70*/  BSYNC B1 ;  /* 0x0000000000017941 */ /* 0x000fea0003800000 */
.L_x_369:
[----:B0-----:R-:W-:Y:S01]  /*9a80*/  @!P5 IMAD R3, R62, R17, R2 ;  /* 0x000000113e03d224 */ /* 0x001fe200078e0202 */
[----:B------:R-:W-:Y:S04]  /*9a90*/  BSSY B1, `(.L_x_371) ;  /* 0x0000006000017945 */ /* 0x000fe80003800000 */
[----:B------:R0:W-:Y:S01]  /*9aa0*/  @!P5 STG.E.U8 desc[UR36][R8.64+0x48], R3 ;  /* 0x000048030800d986 */ /* 0x0001e2000c101124 */
[----:B------:R-:W-:Y:S05]  /*9ab0*/  @P6 BRA `(.L_x_372) ;  /* 0x00000000000c6947 */ /* 0x000fea0003800000 */
[----:B------:R-:W0:Y:S02]  /*9ac0*/  LDG.E.U8 R16, desc[UR36][R156.64+0x49] ;  /* 0x000049249c107981 */ /* 0x000e24000c1e1100 */
[----:B0-----:R-:W-:-:S05]  /*9ad0*/  PRMT R3, R16, 0x8880, RZ ;  /* 0x0000888010037816 */ /* 0x001fca00000000ff */
[----:B------:R-:W-:-:S07]  /*9ae0*/  IMAD R2, R3, R18, RZ ;  /* 0x0000001203027224 */ /* 0x000fce00078e02ff */
.L_x_372:
[----:B------:R-:W-:Y:S05]  /*9af0*/  BSYNC B1 ;  /* 0x0000000000017941 */ /* 0x000fea0003800000 */
.L_x_371:
[----:B------:R-:W-:Y:S01]  /*9b00*/  @!P6 IMAD R63, R63, R17, R2 ;  /* 0x000000113f3fe224 */ /* 0x000fe200078e0202 */
[----:B------:R-:W-:Y:S04]  /*9b10*/  BSSY B1, `(.L_x_373) ;  /* 0x0000006000017945 */ /* 0x000fe80003800000 */
[----:B------:R0:W-:Y:S01]  /*9b20*/  @!P6 STG.E.U8 desc[UR36][R8.64+0x49], R63 ;  /* 0x0000493f0800e986 */ /* 0x0001e2000c101124 */
[----:B------:R-:W-:Y:S05]  /*9b30*/  @P1 BRA `(.L_x_374) ;  /* 0x00000000000c1947 */ /* 0x000fea0003800000 */
[----:B------:R-:W0:Y:S02]  /*9b40*/  LDG.E.U8 R16, desc[UR36][R14.64+0x50] ;  /* 0x000050240e107981 */ /* 0x000e24000c1e1100 */
[----:B0-----:R-:W-:-:S05]  /*9b50*/  PRMT R3, R16, 0x8880, RZ ;  /* 0x0000888010037816 */ /* 0x001fca00000000ff */
[----:B------:R-:W-:-:S07]  /*9b60*/  IMAD R2, R3, R18, RZ ;  /* 0x0000001203027224 */ /* 0x000fce00078e02ff */
.L_x_374:
[----:B------:R-:W-:Y:S05]  /*9b70*/  BSYNC B1 ;  /* 0x0000000000017941 */ /* 0x000fea0003800000 */
.L_x_373:
        /* <DEDUP_REMOVED lines=12> */
.L_x_376:
[----:B------:R-:W-:Y:S05]  /*9c40*/  BSYNC B1 ;  /* 0x0000000000017941 */ /* 0x000fea0003800000 */
.L_x_375:
[----:B------:R-:W-:Y:S01]  /*9c50*/  @!P4 IMAD R65, R65, R17, R2 ;  /* 0x000000114141c224 */ /* 0x000fe200078e0202 */
[----:B------:R-:W-:Y:S04]  /*9c60*/  BSSY B1, `(.L_x_377) ;  /* 0x0000006000017945 */ /* 0x000fe80003800000 */
[----:B------:R0:W-:Y:S01]  /*9c70*/  @!P4 STG.E.U8 desc[UR36][R6.64+0x51], R65 ;  /* 0x000051410600c986 */ /* 0x0001e2000c101124 */
[----:B------:R-:W-:Y:S05]  /*9c80*/  @P3 BRA `(.L_x_378) ;  /* 0x00000000000c3947 */ /* 0x000fea0003800000 */
[----:B------:R-:W0:Y:S02]  /*9c90*/  LDG.E.U8 R16, desc[UR36][R156.64+0x50] ;  /* 0x000050249c107981 */ /* 0x000e24000c1e1100 */
[----:B0-----:R-:W-:-:S05]  /*9ca0*/  PRMT R3, R16, 0x8880, RZ ;  /* 0x0000888010037816 */ /* 0x001fca00000000ff */
[----:B------:R-:W-:-:S07]  /*9cb0*/  IMAD R2, R3, R18, RZ ;  /* 0x0000001203027224 */ /* 0x000fce00078e02ff */
.L_x_378:
[----:B------:R-:W-:Y:S05]  /*9cc0*/  BSYNC B1 ;  /* 0x0000000000017941 */ /* 0x000fea0003800000 */
.L_x_377:
[----:B0-----:R-:W-:Y:S01]  /*9cd0*/  @!P3 IMAD R3, R66, R17, R2 ;  /* 0x000000114203b224 */ /* 0x001fe200078e0202 */
[----:B------:R-:W-:Y:S04]  /*9ce0*/  BSSY B1, `(.L_x_379) ;  /* 0x0000006000017945 */ /* 0x000fe80003800000 */
[----:B------:R0:W-:Y:S01]  /*9cf0*/  @!P3 STG.E.U8 desc[UR36][R8.64+0x50], R3 ;  /* 0x000050030800b986 */ /* 0x0001e2000c101124 */
[----:B------:R-:W-:Y:S05]  /*9d00*/  @P5 BRA `(.L_x_380) ;  /* 0x00000000000c5947 */ /* 0x000fea0003800000 */
[----:B------:R-:W0:Y:S02]  /*9d10*/  LDG.E.U8 R16, desc[UR36][R156.64+0x51] ;  /* 0x000051249c107981 */ /* 0x000e24000c1e1100 */
[----:B0-----:R-:W-:-:S05]  /*9d20*/  PRMT R3, R16, 0x8880, RZ ;  /* 0x0000888010037816 */ /* 0x001fca00000000ff */
[----:B------:R-:W-:-:S07]  /*9d30*/  IMAD R2, R3, R18, RZ ;  /* 0x0000001203027224 */ /* 0x000fce00078e02ff */
.L_x_380:
[----:B------:R-:W-:Y:S05]  /*9d40*/  BSYNC B1 ;  /* 0x0000000000017941 */ /* 0x000fea0003800000 */
.L_x_379:
[----:B------:R-:W-:Y:S01]  /*9d50*/  @!P5 IMAD R67, R67, R17, R2 ;  /* 0x000000114343d224 */ /* 0x000fe200078e0202 */
[----:B------:R-:W-:Y:S04]  /*9d60*/  BSSY B1, `(.L_x_381) ;  /* 0x0000006000017945 */ /* 0x000fe80003800000 */
[----:B------:R0:W-:Y:S01]  /*9d70*/  @!P5 STG.E.U8 desc[UR36][R8.64+0x51], R67 ;  /* 0x000051430800d986 */ /* 0x0001e2000c101124 */
[----:B------:R-:W-:Y:S05]  /*9d80*/  @P6 BRA `(.L_x_382) ;  /* 0x00000000000c6947 */ /* 0x000fea0003800000 */
[----:B------:R-:W0:Y:S02]  /*9d90*/  LDG.E.U8 R16, desc[UR36][R14.64+0x58] ;  /* 0x000058240e107981 */ /* 0x000e24000c1e1100 */
[----:B0-----:R-:W-:-:S05]  /*9da0*/  PRMT R3, R16, 0x8880, RZ ;  /* 0x0000888010037816 */ /* 0x001fca00000000ff */
[----:B------:R-:W-:-:S07]  /*9db0*/  IMAD R2, R3, R18, RZ ;  /* 0x0000001203027224 */ /* 0x000fce00078e02ff */
.L_x_382:
[----:B------:R-:W-:Y:S05]  /*9dc0*/  BSYNC B1 ;  /* 0x0000000000017941 */ /* 0x000fea0003800000 */
.L_x_381:
[----:B0-----:R-:W-:Y:S01]  /*9dd0*/  @!P6 IMAD R3, R68, R17, R2 ;  /* 0x000000114403e224 */ /* 0x001fe200078e0202 */
[----:B------:R-:W-:Y:S04]  /*9de0*/  BSSY B1, `(.L_x_383) ;  /* 0x0000006000017945 */ /* 0x000fe80003800000 */
[----:B------:R0:W-:Y:S01]  /*9df0*/  @!P6 STG.E.U8 desc[UR36][R6.64+0x58], R3 ;  /* 0x000058030600e986 */ /* 0x0001e2000c101124 */
[----:B------:R-:W-:Y:S05]  /*9e00*/  @P1 BRA `(.L_x_384) ;  /* 0x00000000000c1947 */ /* 0x000fea0003800000 */
[----:B------:R-:W0:Y:S02]  /*9e10*/  LDG.E.U8 R16, desc[UR36][R14.64+0x59] ;  /* 0x000059240e107981 */ /* 0x000e24000c1e1100 */
[----:B0-----:R-:W-:-:S05]  /*9e20*/  PRMT R3, R16, 0x8880, RZ ;  /* 0x0000888010037816 */ /* 0x001fca00000000ff */
[----:B------:R-:W-:-:S07]  /*9e30*/  IMAD R2, R3, R18, RZ ;  /* 0x0000001203027224 */ /* 0x000fce00078e02ff */
.L_x_384:
[----:B------:R-:W-:Y:S05]  /*9e40*/  BSYNC B1 ;  /* 0x0000000000017941 */ /* 0x000fea0003800000 */
.L_x_383:
        /* <DEDUP_REMOVED lines=12> */
.L_x_386:
[----:B------:R-:W-:Y:S05]  /*9f10*/  BSYNC B1 ;  /* 0x0000000000017941 */ /* 0x000fea0003800000 */
.L_x_385:
[----:B0-----:R-:W-:Y:S01]  /*9f20*/  @!P4 IMAD R3, R70, R17, R2 ;  /* 0x000000114603c224 */ /* 0x001fe200078e0202 */
[----:B------:R-:W-:Y:S04]  /*9f30*/  BSSY B1, `(.L_x_387) ;  /* 0x0000006000017945 */ /* 0x000fe80003800000 */
[----:B------:R0:W-:Y:S01]  /*9f40*/  @!P4 STG.E.U8 desc[UR36][R8.64+0x58], R3 ;  /* 0x000058030800c986 */ /* 0x0001e2000c101124 */
[----:B------:R-:W-:Y:S05]  /*9f50*/  @P3 BRA `(.L_x_388) ;  /* 0x00000000000c3947 */ /* 0x000fea0003800000 */
[----:B------:R-:W0:Y:S02]  /*9f60*/  LDG.E.U8 R16, desc[UR36][R156.64+0x59] ;  /* 0x000059249c107981 */ /* 0x000e24000c1e1100 */
[----:B0-----:R-:W-:-:S05]  /*9f70*/  PRMT R3, R16, 0x8880, RZ ;  /* 0x0000888010037816 */ /* 0x001fca00000000ff */
[----:B------:R-:W-:-:S07]  /*9f80*/  IMAD R2, R3, R18, RZ ;  /* 0x0000001203027224 */ /* 0x000fce00078e02ff */
.L_x_388:
[----:B------:R-:W-:Y:S05]  /*9f90*/  BSYNC B1 ;  /* 0x0000000000017941 */ /* 0x000fea0003800000 */
.L_x_387:
[----:B------:R-:W-:Y:S01]  /*9fa0*/  @!P3 IMAD R71, R71, R17, R2 ;  /* 0x000000114747b224 */ /* 0x000fe200078e0202 */
[----:B------:R-:W-:Y:S04]  /*9fb0*/  BSSY B1, `(.L_x_389) ;  /* 0x0000006000017945 */ /* 0x000fe80003800000 */
[----:B------:R0:W-:Y:S01]  /*9fc0*/  @!P3 STG.E.U8 desc[UR36][R8.64+0x59], R71 ;  /* 0x000059470800b986 */ /* 0x0001e2000c101124 */
[----:B------:R-:W-:Y:S05]  /*9fd0*/  @P5 BRA `(.L_x_390) ;  /* 0x00000000000c5947 */ /* 0x000fea0003800000 */
[----:B------:R-:W0:Y:S02]  /*9fe0*/  LDG.E.U8 R16, desc[UR36][R14.64+0x60] ;  /* 0x000060240e107981 */ /* 0x000e24000c1e1100 */
[----:B0-----:R-:W-:-:S05]  /*9ff0*/  PRMT R3, R16, 0x8880, RZ ;  /* 0x0000888010037816 */ /* 0x001fca00000000ff */
[----:B------:R-:W-:-:S07]  /*a000*/  IMAD R2, R3, R18, RZ ;  /* 0x0000001203027224 */ /* 0x000fce00078e02ff */
.L_x_390:
[----:B------:R-:W-:Y:S05]  /*a010*/  BSYNC B1 ;  /* 0x0000000000017941 */ /* 0x000fea0003800000 */
.L_x_389:
[----:B0-----:R-:W-:Y:S01]  /*a020*/  @!P5 IMAD R3, R72, R17, R2 ;  /* 0x000000114803d224 */ /* 0x001fe200078e0202 */
[----:B------:R-:W-:Y:S04]  /*a030*/  BSSY B1, `(.L_x_391) ;  /* 0x0000006000017945 */ /* 0x000fe80003800000 */
[----:B------:R0:W-:Y:S01]  /*a040*/  @!P5 STG.E.U8 desc[UR36][R6.64+0x60], R3 ;  /* 0x000060030600d986 */ /* 0x0001e2000c101124 */
[----:B------:R-:W-:Y:S05]  /*a050*/  @P6 BRA `(.L_x_392) ;  /* 0x00000000000c6947 */ /* 0x000fea0003800000 */
[----:B------:R-:W0:Y:S02]  /*a060*/  LDG.E.U8 R16, desc[UR36][R14.64+0x61] ;  /* 0x000061240e107981 */ /* 0x000e24000c1e1100 */
[----:B0-----:R-:W-:-:S05]  /*a070*/  PRMT R3, R16, 0x8880, RZ ;  /* 0x0000888010037816 */ /* 0x001fca00000000ff */
[----:B------:R-:W-:-:S07]  /*a080*/  IMAD R2, R3, R18, RZ ;  /* 0x0000001203027224 */ /* 0x000fce00078e02ff */
.L_x_392:
[----:B------:R-:W-:Y:S05]  /*a090*/  BSYNC B1 ;  /* 0x0000000000017941 */ /* 0x000fea0003800000 */
.L_x_391:
[----:B------:R-:W-:Y:S01]  /*a0a0*/  @!P6 IMAD R73, R73, R17, R2 ;  /* 0x000000114949e224 */ /* 0x000fe200078e0202 */
[----:B------:R-:W-:Y:S04]  /*a0b0*/  BSSY B1, `(.L_x_393) ;  /* 0x0000006000017945 */ /* 0x000fe80003800000 */
[----:B------:R0:W-:Y:S01]  /*a0c0*/  @!P6 STG.E.U8 desc[UR36][R6.64+0x61], R73 ;  /* 0x000061490600e986 */ /* 0x0001e2000c101124 */
[----:B------:R-:W-:Y:S05]  /*a0d0*/  @P1 BRA `(.L_x_394) ;  /* 0x00000000000c1947 */ /* 0x000fea0003800000 */
[----:B------:R-:W0:Y:S02]  /*a0e0*/  LDG.E.U8 R16, desc[UR36][R156.64+0x60] ;  /* 0x000060249c107981 */ /* 0x000e24000c1e1100 */
[----:B0-----:R-:W-:-:S05]  /*a0f0*/  PRMT R3, R16, 0x8880, RZ ;  /* 0x0000888010037816 */ /* 0x001fca00000000ff */
[----:B------:R-:W-:-:S07]  /*a100*/  IMAD R2, R3, R18, RZ ;  /* 0x0000001203027224 */ /* 0x000fce00078e02ff */
.L_x_394:
[----:B------:R-:W-:Y:S05]  /*a110*/  BSYNC B1 ;  /* 0x0000000000017941 */ /* 0x000fea0003800000 */
.L_x_393:
        /* <DEDUP_REMOVED lines=12> */
.L_x_396:
[----:B------:R-:W-:Y:S05]  /*a1e0*/  BSYNC B1 ;  /* 0x0000000000017941 */ /* 0x000fea0003800000 */
.L_x_395:
[----:B------:R-:W-:Y:S01]  /*a1f0*/  @!P4 IMAD R75, R75, R17, R2 ;  /* 0x000000114b4bc224 */ /* 0x000fe200078e0202 */
[----:B------:R-:W-:Y:S04]  /*a200*/  BSSY B1, `(.L_x_397) ;  /* 0x0000006000017945 */ /* 0x000fe80003800000 */
[----:B------:R0:W-:Y:S01]  /*a210*/  @!P4 STG.E.U8 desc[UR36][R8.64+0x61], R75 ;  /* 0x0000614b0800c986 */ /* 0x0001e2000c101124 */
[----:B------:R-:W-:Y:S05]  /*a220*/  @P3 BRA `(.L_x_398) ;  /* 0x00000000000c3947 */ /* 0x000fea0003800000 */
[----:B------:R-:W0:Y:S02]  /*a230*/  LDG.E.U8 R16, desc[UR36][R14.64+0x68] ;  /* 0x000068240e107981 */ /* 0x000e24000c1e1100 */
[----:B0-----:R-:W-:-:S05]  /*a240*/  PRMT R3, R16, 0x8880, RZ ;  /* 0x0000888010037816 */ /* 0x001fca00000000ff */
[----:B------:R-:W-:-:S07]  /*a250*/  IMAD R2, R3, R18, RZ ;  /* 0x0000001203027224 */ /* 0x000fce00078e02ff */
.L_x_398:
[----:B------:R-:W-:Y:S05]  /*a260*/  BSYNC B1 ;  /* 0x0000000000017941 */ /* 0x000fea0003800000 */
.L_x_397:
[----:B0-----:R-:W-:Y:S01]  /*a270*/  @!P3 IMAD R3, R76, R17, R2 ;  /* 0x000000114c03b224 */ /* 0x001fe200078e0202 */
[----:B------:R-:W-:Y:S04]  /*a280*/  BSSY B1, `(.L_x_399) ;  /* 0x0000006000017945 */ /* 0x000fe80003800000 */
[----:B------:R0:W-:Y:S01]  /*a290*/  @!P3 STG.E.U8 desc[UR36][R6.64+0x68], R3 ;  /* 0x000068030600b986 */ /* 0x0001e2000c101124 */
[----:B------:R-:W-:Y:S05]  /*a2a0*/  @P5 BRA `(.L_x_400) ;  /* 0x00000000000c5947 */ /* 0x000fea0003800000 */
[----:B------:R-:W0:Y:S02]  /*a2b0*/  LDG.E.U8 R16, desc[UR36][R14.64+0x69] ;  /* 0x000069240e107981 */ /* 0x000e24000c1e1100 */
[----:B0-----:R-:W-:-:S05]  /*a2c0*/  PRMT R3, R16, 0x8880, RZ ;  /* 0x0000888010037816 */ /* 0x001fca00000000ff */
[----:B------:R-:W-:-:S07]  /*a2d0*/  IMAD R2, R3, R18, RZ ;  /* 0x0000001203027224 */ /* 0x000fce00078e02ff */
.L_x_400:
[----:B------:R-:W-:Y:S05]  /*a2e0*/  BSYNC B1 ;  /* 0x0000000000017941 */ /* 0x000fea0003800000 */
.L_x_399:
[----:B------:R-:W-:Y:S01]  /*a2f0*/  @!P5 IMAD R77, R77, R17, R2 ;  /* 0x000000114d4dd224 */ /* 0x000fe200078e0202 */
[----:B------:R-:W-:Y:S04]  /*a300*/  BSSY B1, `(.L_x_401) ;  /* 0x0000006000017945 */ /* 0x000fe80003800000 */
[----:B------:R0:W-:Y:S01]  /*a310*/  @!P5 STG.E.U8 desc[UR36][R6.64+0x69], R77 ;  /* 0x0000694d0600d986 */ /* 0x0001e2000c101124 */
[----:B------:R-:W-:Y:S05]  /*a320*/  @P6 BRA `(.L_x_402) ;  /* 0x00000000000c6947 */ /* 0x000fea0003800000 */
[----:B------:R-:W0:Y:S02]  /*a330*/  LDG.E.U8 R16, desc[UR36][R156.64+0x68] ;  /* 0x000068249c107981 */ /* 0x000e24000c1e1100 */
[----:B0-----:R-:W-:-:S05]  /*a340*/  PRMT R3, R16, 0x8880, RZ ;  /* 0x0000888010037816 */ /* 0x001fca00000000ff */
[----:B------:R-:W-:-:S07]  /*a350*/  IMAD R2, R3, R18, RZ ;  /* 0x0000001203027224 */ /* 0x000fce00078e02ff */
.L_x_402:
[----:B------:R-:W-:Y:S05]  /*a360*/  BSYNC B1 ;  /* 0x0000000000017941 */ /* 0x000fea0003800000 */
.L_x_401:
[----:B0-----:R-:W-:Y:S01]  /*a370*/  @!P6 IMAD R3, R78, R17, R2 ;  /* 0x000000114e03e224 */ /* 0x001fe200078e0202 */
[----:B------:R-:W-:Y:S04]  /*a380*/  BSSY B1, `(.L_x_403) ;  /* 0x0000006000017945 */ /* 0x000fe80003800000 */
[----:B------:R0:W-:Y:S01]  /*a390*/  @!P6 STG.E.U8 desc[UR36][R8.64+0x68], R3 ;  /* 0x000068030800e986 */ /* 0x0001e2000c101124 */
[----:B------:R-:W-:Y:S05]  /*a3a0*/  @P1 BRA `(.L_x_404) ;  /* 0x00000000000c1947 */ /* 0x000fea0003800000 */
[----:B------:R-:W0:Y:S02]  /*a3b0*/  LDG.E.U8 R16, desc[UR36][R156.64+0x69] ;  /* 0x000069249c107981 */ /* 0x000e24000c1e1100 */
[----:B0-----:R-:W-:-:S05]  /*a3c0*/  PRMT R3, R16, 0x8880, RZ ;  /* 0x0000888010037816 */ /* 0x001fca00000000ff */
[----:B------:R-:W-:-:S07]  /*a3d0*/  IMAD R2, R3, R18, RZ ;  /* 0x0000001203027224 */ /* 0x000fce00078e02ff */
.L_x_404:
[----:B------:R-:W-:Y:S05]  /*a3e0*/  BSYNC B1 ;  /* 0x0000000000017941 */ /* 0x000fea0003800000 */
.L_x_403:
        /* <DEDUP_REMOVED lines=12> */
.L_x_406:
[----:B------:R-:W-:Y:S05]  /*a4b0*/  BSYNC B1 ;  /* 0x0000000000017941 */ /* 0x000fea0003800000 */
.L_x_405:
[----:B0-----:R-:W-:Y:S01]  /*a4c0*/  @!P4 IMAD R3, R80, R17, R2 ;  /* 0x000000115003c224 */ /* 0x001fe200078e0202 */
[----:B------:R-:W-:Y:S04]  /*a4d0*/  BSSY B1, `(.L_x_407) ;  /* 0x0000006000017945 */ /* 0x000fe80003800000 */
[----:B------:R0:W-:Y:S01]  /*a4e0*/  @!P4 STG.E.U8 desc[UR36][R6.64+0x70], R3 ;  /* 0x000070030600c986 */ /* 0x0001e2000c101124 */
[----:B------:R-:W-:Y:S05]  /*a4f0*/  @P3 BRA `(.L_x_408) ;  /* 0x00000000000c3947 */ /* 0x000fea0003800000 */
[----:B------:R-:W0:Y:S02]  /*a500*/  LDG.E.U8 R16, desc[UR36][R14.64+0x71] ;  /* 0x000071240e107981 */ /* 0x000e24000c1e1100 */
[----:B0-----:R-:W-:-:S05]  /*a510*/  PRMT R3, R16, 0x8880, RZ ;  /* 0x0000888010037816 */ /* 0x001fca00000000ff */
[----:B------:R-:W-:-:S07]  /*a520*/  IMAD R2, R3, R18, RZ ;  /* 0x0000001203027224 */ /* 0x000fce00078e02ff */
.L_x_408:
[----:B------:R-:W-:Y:S05]  /*a530*/  BSYNC B1 ;  /* 0x0000000000017941 */ /* 0x000fea0003800000 */
.L_x_407:
[----:B------:R-:W-:Y:S01]  /*a540*/  @!P3 IMAD R81, R81, R17, R2 ;  /* 0x000000115151b224 */ /* 0x000fe200078e0202 */
[----:B------:R-:W-:Y:S04]  /*a550*/  BSSY B1, `(.L_x_409) ;  /* 0x0000006000017945 */ /* 0x000fe80003800000 */
[----:B------:R0:W-:Y:S01]  /*a560*/  @!P3 STG.E.U8 desc[UR36][R6.64+0x71], R81 ;  /* 0x000071510600b986 */ /* 0x0001e2000c101124 */
[----:B------:R-:W-:Y:S05]  /*a570*/  @P5 BRA `(.L_x_410) ;  /* 0x00000000000c5947 */ /* 0x000fea0003800000 */
[----:B------:R-:W0:Y:S02]  /*a580*/  LDG.E.U8 R16, desc[UR36][R156.64+0x70] ;  /* 0x000070249c107981 */ /* 0x000e24000c1e1100 */
[----:B0-----:R-:W-:-:S05]  /*a590*/  PRMT R3, R16, 0x8880, RZ ;  /* 0x0000888010037816 */ /* 0x001fca00000000ff */
[----:B------:R-:W-:-:S07]  /*a5a0*/  IMAD R2, R3, R18, RZ ;  /* 0x0000001203027224 */ /* 0x000fce00078e02ff */
.L_x_410:
[----:B------:R-:W-:Y:S05]  /*a5b0*/  BSYNC B1 ;  /* 0x0000000000017941 */ /* 0x000fea0003800000 */
.L_x_409:
[----:B0-----:R-:W-:Y:S01]  /*a5c0*/  @!P5 IMAD R3, R82, R17, R2 ;  /* 0x000000115203d224 */ /* 0x001fe200078e0202 */
[----:B------:R-:W-:Y:S04]  /*a5d0*/  BSSY B1, `(.L_x_411) ;  /* 0x0000006000017945 */ /* 0x000fe80003800000 */
[----:B------:R0:W-:Y:S01]  /*a5e0*/  @!P5 STG.E.U8 desc[UR36][R8.64+0x70], R3 ;  /* 0x000070030800d986 */ /* 0x0001e2000c101124 */
[----:B------:R-:W-:Y:S05]  /*a5f0*/  @P6 BRA `(.L_x_412) ;  /* 0x00000000000c6947 */ /* 0x000fea0003800000 */
[----:B------:R-:W0:Y:S02]  /*a600*/  LDG.E.U8 R16, desc[UR36][R156.64+0x71] ;  /* 0x000071249c107981 */ /* 0x000e24000c1e1100 */
[----:B0-----:R-:W-:-:S05]  /*a610*/  PRMT R3, R16, 0x8880, RZ ;  /* 0x0000888010037816 */ /* 0x001fca00000000ff */
[----:B------:R-:W-:-:S07]  /*a620*/  IMAD R2, R3, R18, RZ ;  /* 0x0000001203027224 */ /* 0x000fce00078e02ff */
.L_x_412:
[----:B------:R-:W-:Y:S05]  /*a630*/  BSYNC B1 ;  /* 0x0000000000017941 */ /* 0x000fea0003800000 */
.L_x_411:
[----:B------:R-:W-:Y:S01]  /*a640*/  @!P6 IMAD R83, R83, R17, R2 ;  /* 0x000000115353e224 */ /* 0x000fe200078e0202 */
[----:B------:R-:W-:Y:S04]  /*a650*/  BSSY B1, `(.L_x_413) ;  /* 0x0000006000017945 */ /* 0x000fe80003800000 */
[----:B------:R0:W-:Y:S01]  /*a660*/  @!P6 STG.E.U8 desc[UR36][R8.64+0x71], R83 ;  /* 0x000071530800e986 */ /* 0x0001e2000c101124 */
[----:B------:R-:W-:Y:S05]  /*a670*/  @P1 BRA `(.L_x_414) ;  /* 0x00000000000c1947 */ /* 0x000fea0003800000 */
[----:B------:R-:W0:Y:S02]  /*a680*/  LDG.E.U8 R16, desc[UR36][R14.64+0x78] ;  /* 0x000078240e107981 */ /* 0x000e24000c1e1100 */
[----:B0-----:R-:W-:-:S05]  /*a690*/  PRMT R3, R16, 0x8880, RZ ;  /* 0x0000888010037816 */ /* 0x001fca00000000ff */
[----:B------:R-:W-:-:S07]  /*a6a0*/  IMAD R2, R3, R18, RZ ;  /* 0x0000001203027224 */ /* 0x000fce00078e02ff */
.L_x_414:
[----:B------:R-:W-:Y:S05]  /*a6b0*/  BSYNC B1 ;  /* 0x0000000000017941 */ /* 0x000fea0003800000 */
.L_x_413:
        /* <DEDUP_REMOVED lines=12> */
.L_x_416:
[----:B------:R-:W-:Y:S05]  /*a780*/  BSYNC B1 ;  /* 0x0000000000017941 */ /* 0x000fea0003800000 */
.L_x_415:
[----:B------:R-:W-:Y:S01]  /*a790*/  @!P4 IMAD R85, R85, R17, R2 ;  /* 0x000000115555c224 */ /* 0x000fe200078e0202 */
[----:B------:R-:W-:Y:S04]  /*a7a0*/  BSSY B1, `(.L_x_417) ;  /* 0x0000006000017945 */ /* 0x000fe80003800000 */
[----:B------:R0:W-:Y:S01]  /*a7b0*/  @!P4 STG.E.U8 desc[UR36][R6.64+0x79], R85 ;  /* 0x000079550600c986 */ /* 0x0001e2000c101124 */
[----:B------:R-:W-:Y:S05]  /*a7c0*/  @P3 BRA `(.L_x_418) ;  /* 0x00000000000c3947 */ /* 0x000fea0003800000 */
[----:B------:R-:W0:Y:S02]  /*a7d0*/  LDG.E.U8 R16, desc[UR36][R156.64+0x78] ;  /* 0x000078249c107981 */ /* 0x000e24000c1e1100 */
[----:B0-----:R-:W-:-:S05]  /*a7e0*/  PRMT R3, R16, 0x8880, RZ ;  /* 0x0000888010037816 */ /* 0x001fca00000000ff */
[----:B------:R-:W-:-:S07]  /*a7f0*/  IMAD R2, R3, R18, RZ ;  /* 0x0000001203027224 */ /* 0x000fce00078e02ff */
.L_x_418:
[----:B------:R-:W-:Y:S05]  /*a800*/  BSYNC B1 ;  /* 0x0000000000017941 */ /* 0x000fea0003800000 */
.L_x_417:
[----:B0-----:R-:W-:Y:S01]  /*a810*/  @!P3 IMAD R3, R86, R17, R2 ;  /* 0x000000115603b224 */ /* 0x001fe200078e0202 */
[----:B------:R-:W-:Y:S04]  /*a820*/  BSSY B1, `(.L_x_419) ;  /* 0x0000006000017945 */ /* 0x000fe80003800000 */
[----:B------:R0:W-:Y:S01]  /*a830*/  @!P3 STG.E.U8 desc[UR36][R8.64+0x78], R3 ;  /* 0x000078030800b986 */ /* 0x0001e2000c101124 */
[----:B------:R-:W-:Y:S05]  /*a840*/  @P5 BRA `(.L_x_420) ;  /* 0x00000000000c5947 */ /* 0x000fea0003800000 */
[----:B------:R-:W0:Y:S02]  /*a850*/  LDG.E.U8 R16, desc[UR36][R156.64+0x79] ;  /* 0x000079249c107981 */ /* 0x000e24000c1e1100 */
[----:B0-----:R-:W-:-:S05]  /*a860*/  PRMT R3, R16, 0x8880, RZ ;  /* 0x0000888010037816 */ /* 0x001fca00000000ff */
[----:B------:R-:W-:-:S07]  /*a870*/  IMAD R2, R3, R18, RZ ;  /* 0x0000001203027224 */ /* 0x000fce00078e02ff */
.L_x_420:
[----:B------:R-:W-:Y:S05]  /*a880*/  BSYNC B1 ;  /* 0x0000000000017941 */ /* 0x000fea0003800000 */
.L_x_419:
[----:B------:R-:W-:Y:S01]  /*a890*/  @!P5 IMAD R87, R87, R17, R2 ;  /* 0x000000115757d224 */ /* 0x000fe200078e0202 */
[----:B------:R-:W-:Y:S04]  /*a8a0*/  BSSY B1, `(.L_x_421) ;  /* 0x0000006000017945 */ /* 0x000fe80003800000 */
[----:B------:R0:W-:Y:S01]  /*a8b0*/  @!P5 STG.E.U8 desc[UR36][R8.64+0x79], R87 ;  /* 0x000079570800d986 */ /* 0x0001e2000c101124 */
[----:B------:R-:W-:Y:S05]  /*a8c0*/  @P6 BRA `(.L_x_422) ;  /* 0x00000000000c6947 */ /* 0x000fea0003800000 */
[----:B------:R-:W0:Y:S02]  /*a8d0*/  LDG.E.U8 R16, desc[UR36][R14.64+0x80] ;  /* 0x000080240e107981 */ /* 0x000e24000c1e1100 */
[----:B0-----:R-:W-:-:S05]  /*a8e0*/  PRMT R3, R16, 0x8880, RZ ;  /* 0x0000888010037816 */ /* 0x001fca00000000ff */
[----:B------:R-:W-:-:S07]  /*a8f0*/  IMAD R2, R3, R18, RZ ;  /* 0x0000001203027224 */ /* 0x000fce00078e02ff */
.L_x_422:
[----:B------:R-:W-:Y:S05]  /*a900*/  BSYNC B1 ;  /* 0x0000000000017941 */ /* 0x000fea0003800000 */
.L_x_421:
[----:B0-----:R-:W-:Y:S01]  /*a910*/  @!P6 IMAD R3, R88, R17, R2 ;  /* 0x000000115803e224 */ /* 0x001fe200078e0202 */
[----:B------:R-:W-:Y:S04]  /*a920*/  BSSY B1, `(.L_x_423) ;  /* 0x0000006000017945 */ /* 0x000fe80003800000 */
[----:B------:R0:W-:Y:S01]  /*a930*/  @!P6 STG.E.U8 desc[UR36][R6.64+0x80], R3 ;  /* 0x000080030600e986 */ /* 0x0001e2000c101124 */
[----:B------:R-:W-:Y:S05]  /*a940*/  @P1 BRA `(.L_x_424) ;  /* 0x00000000000c1947 */ /* 0x000fea0003800000 */
[----:B------:R-:W0:Y:S02]  /*a950*/  LDG.E.U8 R16, desc[UR36][R14.64+0x81] ;  /* 0x000081240e107981 */ /* 0x000e24000c1e1100 */
[----:B0-----:R-:W-:-:S05]  /*a960*/  PRMT R3, R16, 0x8880, RZ ;  /* 0x0000888010037816 */ /* 0x001fca00000000ff */
[----:B------:R-:W-:-:S07]  /*a970*/  IMAD R2, R3, R18, RZ ;  /* 0x0000001203027224 */ /* 0x000fce00078e02ff */
.L_x_424:
[----:B------:R-:W-:Y:S05]  /*a980*/  BSYNC B1 ;  /* 0x0000000000017941 */ /* 0x000fea0003800000 */
.L_x_423:
        /* <DEDUP_REMOVED lines=12> */
.L_x_426:
[----:B------:R-:W-:Y:S05]  /*aa50*/  BSYNC B1 ;  /* 0x0000000000017941 */ /* 0x000fea0003800000 */
.L_x_425:
[----:B0-----:R-:W-:Y:S01]  /*aa60*/  @!P4 IMAD R3, R90, R17, R2 ;  /* 0x000000115a03c224 */ /* 0x001fe200078e0202 */
[----:B------:R-:W-:Y:S04]  /*aa70*/  BSSY B1, `(.L_x_427) ;  /* 0x0000006000017945 */ /* 0x000fe80003800000 */
[----:B------:R0:W-:Y:S01]  /*aa80*/  @!P4 STG.E.U8 desc[UR36][R8.64+0x80], R3 ;  /* 0x000080030800c986 */ /* 0x0001e2000c101124 */
[----:B------:R-:W-:Y:S05]  /*aa90*/  @P3 BRA `(.L_x_428) ;  /* 0x00000000000c3947 */ /* 0x000fea0003800000 */
[----:B------:R-:W0:Y:S02]  /*aaa0*/  LDG.E.U8 R16, desc[UR36][R156.64+0x81] ;  /* 0x000081249c107981 */ /* 0x000e24000c1e1100 */
[----:B0-----:R-:W-:-:S05]  /*aab0*/  PRMT R3, R16, 0x8880, RZ ;  /* 0x0000888010037816 */ /* 0x001fca00000000ff */
[----:B------:R-:W-:-:S07]  /*aac0*/  IMAD R2, R3, R18, RZ ;  /* 0x0000001203027224 */ /* 0x000fce00078e02ff */
.L_x_428:
[----:B------:R-:W-:Y:S05]  /*aad0*/  BSYNC B1 ;  /* 0x0000000000017941 */ /* 0x000fea0003800000 */
.L_x_427:
[----:B------:R-:W-:Y:S01]  /*aae0*/  @!P3 IMAD R91, R91, R17, R2 ;  /* 0x000000115b5bb224 */ /* 0x000fe200078e0202 */
[----:B------:R-:W-:Y:S04]  /*aaf0*/  BSSY B1, `(.L_x_429) ;  /* 0x0000006000017945 */ /* 0x000fe80003800000 */
[----:B------:R0:W-:Y:S01]  /*ab00*/  @!P3 STG.E.U8 desc[UR36][R8.64+0x81], R91 ;  /* 0x0000815b0800b986 */ /* 0x0001e2000c101124 */
[----:B------:R-:W-:Y:S05]  /*ab10*/  @P5 BRA `(.L_x_430) ;  /* 0x00000000000c5947 */ /* 0x000fea0003800000 */
[----:B------:R-:W0:Y:S02]  /*ab20*/  LDG.E.U8 R16, desc[UR36][R14.64+0x88] ;  /* 0x000088240e107981 */ /* 0x000e24000c1e1100 */
[----:B0-----:R-:W-:-:S05]  /*ab30*/  PRMT R3, R16, 0x8880, RZ ;  /* 0x0000888010037816 */ /* 0x001fca00000000ff */
[----:B------:R-:W-:-:S07]  /*ab40*/  IMAD R2, R3, R18, RZ ;  /* 0x0000001203027224 */ /* 0x000fce00078e02ff */
.L_x_430:
[----:B------:R-:W-:Y:S05]  /*ab50*/  BSYNC B1 ;  /* 0x0000000000017941 */ /* 0x000fea0003800000 */
.L_x_429:
[----:B0-----:R-:W-:Y:S01]  /*ab60*/  @!P5 IMAD R3, R92, R17, R2 ;  /* 0x000000115c03d224 */ /* 0x001fe200078e0202 */
[----:B------:R-:W-:Y:S04]  /*ab70*/  BSSY B1, `(.L_x_431) ;  /* 0x0000006000017945 */ /* 0x000fe80003800000 */
[----:B------:R0:W-:Y:S01]  /*ab80*/  @!P5 STG.E.U8 desc[UR36][R6.64+0x88], R3 ;  /* 0x000088030600d986 */ /* 0x0001e2000c101124 */
[----:B------:R-:W-:Y:S05]  /*ab90*/  @P6 BRA `(.L_x_432) ;  /* 0x00000000000c6947 */ /* 0x000fea0003800000 */
[----:B------:R-:W0:Y:S02]  /*aba0*/  LDG.E.U8 R16, desc[UR36][R14.64+0x89] ;  /* 0x000089240e107981 */ /* 0x000e24000c1e1100 */
[----:B0-----:R-:W-:-:S05]  /*abb0*/  PRMT R3, R16, 0x8880, RZ ;  /* 0x0000888010037816 */ /* 0x001fca00000000ff */
[----:B------:R-:W-:-:S07]  /*abc0*/  IMAD R2, R3, R18, RZ ;  /* 0x0000001203027224 */ /* 0x000fce00078e02ff */
.L_x_432:
[----:B------:R-:W-:Y:S05]  /*abd0*/  BSYNC B1 ;  /* 0x0000000000017941 */ /* 0x000fea0003800000 */
.L_x_431:
[----:B------:R-:W-:Y:S01]  /*abe0*/  @!P6 IMAD R93, R93, R17, R2 ;  /* 0x000000115d5de224 */ /* 0x000fe200078e0202 */
[----:B------:R-:W-:Y:S04]  /*abf0*/  BSSY B1, `(.L_x_433) ;  /* 0x0000006000017945 */ /* 0x000fe80003800000 */
[----:B------:R0:W-:Y:S01]  /*ac00*/  @!P6 STG.E.U8 desc[UR36][R6.64+0x89], R93 ;  /* 0x0000895d0600e986 */ /* 0x0001e2000c101124 */
[----:B------:R-:W-:Y:S05]  /*ac10*/  @P1 BRA `(.L_x_434) ;  /* 0x00000000000c1947 */ /* 0x000fea0003800000 */
[----:B------:R-:W0:Y:S02]  /*ac20*/  LDG.E.U8 R16, desc[UR36][R156.64+0x88] ;  /* 0x000088249c107981 */ /* 0x000e24000c1e1100 */
[----:B0-----:R-:W-:-:S05]  /*ac30*/  PRMT R3, R16, 0x8880, RZ ;  /* 0x0000888010037816 */ /* 0x001fca00000000ff */
[----:B------:R-:W-:-:S07]  /*ac40*/  IMAD R2, R3, R18, RZ ;  /* 0x0000001203027224 */ /* 0x000fce00078e02ff */
.L_x_434:
[----:B------:R-:W-:Y:S05]  /*ac50*/  BSYNC B1 ;  /* 0x0000000000017941 */ /* 0x000fea0003800000 */
.L_x_433:
        /* <DEDUP_REMOVED lines=12> */
.L_x_436:
[----:B------:R-:W-:Y:S05]  /*ad20*/  BSYNC B1 ;  /* 0x0000000000017941 */ /* 0x000fea0003800000 */
.L_x_435:
[----:B------:R-:W-:Y:S01]  /*ad30*/  @!P4 IMAD R95, R95, R17, R2 ;  /* 0x000000115f5fc224 */ /* 0x000fe200078e0202 */
[----:B------:R-:W-:Y:S04]  /*ad40*/  BSSY B1, `(.L_x_437) ;  /* 0x0000006000017945 */ /* 0x000fe80003800000 */
[----:B------:R0:W-:Y:S01]  /*ad50*/  @!P4 STG.E.U8 desc[UR36][R8.64+0x89], R95 ;  /* 0x0000895f0800c986 */ /* 0x0001e2000c101124 */
[----:B------:R-:W-:Y:S05]  /*ad60*/  @P3 BRA `(.L_x_438) ;  /* 0x00000000000c3947 */ /* 0x000fea0003800000 */
[----:B------:R-:W0:Y:S02]  /*ad70*/  LDG.E.U8 R16, desc[UR36][R14.64+0x90] ;  /* 0x000090240e107981 */ /* 0x000e24000c1e1100 */
[----:B0-----:R-:W-:-:S05]  /*ad80*/  PRMT R3, R16, 0x8880, RZ ;  /* 0x0000888010037816 */ /* 0x001fca00000000ff */
[----:B------:R-:W-:-:S07]  /*ad90*/  IMAD R2, R3, R18, RZ ;  /* 0x0000001203027224 */ /* 0x000fce00078e02ff */
.L_x_438:
[----:B------:R-:W-:Y:S05]  /*ada0*/  BSYNC B1 ;  /* 0x0000000000017941 */ /* 0x000fea0003800000 */
.L_x_437:
[----:B0-----:R-:W-:Y:S01]  /*adb0*/  @!P3 IMAD R3, R96, R17, R2 ;  /* 0x000000116003b224 */ /* 0x001fe200078e0202 */
[----:B------:R-:W-:Y:S04]  /*adc0*/  BSSY B1, `(.L_x_439) ;  /* 0x0000006000017945 */ /* 0x000fe80003800000 */
[----:B------:R0:W-:Y:S01]  /*add0*/  @!P3 STG.E.U8 desc[UR36][R6.64+0x90], R3 ;  /* 0x000090030600b986 */ /* 0x0001e2000c101124 */
[----:B------:R-:W-:Y:S05]  /*ade0*/  @P5 BRA `(.L_x_440) ;  /* 0x00000000000c5947 */ /* 0x000fea0003800000 */
[----:B------:R-:W0:Y:S02]  /*adf0*/  LDG.E.U8 R16, desc[UR36][R14.64+0x91] ;  /* 0x000091240e107981 */ /* 0x000e24000c1e1100 */
[----:B0-----:R-:W-:-:S05]  /*ae00*/  PRMT R3, R16, 0x8880, RZ ;  /* 0x0000888010037816 */ /* 0x001fca00000000ff */
[----:B------:R-:W-:-:S07]  /*ae10*/  IMAD R2, R3, R18, RZ ;  /* 0x0000001203027224 */ /* 0x000fce00078e02ff */
.L_x_440:
[----:B------:R-:W-:Y:S05]  /*ae20*/  BSYNC B1 ;  /* 0x0000000000017941 */ /* 0x000fea0003800000 */
.L_x_439:
[----:B------:R-:W-:Y:S01]  /*ae30*/  @!P5 IMAD R97, R97, R17, R2 ;  /* 0x000000116161d224 */ /* 0x000fe200078e0202 */
[----:B------:R-:W-:Y:S04]  /*ae40*/  BSSY B1, `(.L_x_441) ;  /* 0x0000006000017945 */ /* 0x000fe80003800000 */
[----:B------:R0:W-:Y:S01]  /*ae50*/  @!P5 STG.E.U8 desc[UR36][R6.64+0x91], R97 ;  /* 0x000091610600d986 */ /* 0x0001e2000c101124 */
[----:B------:R-:W-:Y:S05]  /*ae60*/  @P6 BRA `(.L_x_442) ;  /* 0x00000000000c6947 */ /* 0x000fea0003800000 */
[----:B------:R-:W0:Y:S02]  /*ae70*/  LDG.E.U8 R16, desc[UR36][R156.64+0x90] ;  /* 0x000090249c107981 */ /* 0x000e24000c1e1100 */
[----:B0-----:R-:W-:-:S05]  /*ae80*/  PRMT R3, R16, 0x8880, RZ ;  /* 0x0000888010037816 */ /* 0x001fca00000000ff */
[----:B------:R-:W-:-:S07]  /*ae90*/  IMAD R2, R3, R18, RZ ;  /* 0x0000001203027224 */ /* 0x000fce00078e02ff */
.L_x_442:
[----:B------:R-:W-:Y:S05]  /*aea0*/  BSYNC B1 ;  /* 0x0000000000017941 */ /* 0x000fea0003800000 */
.L_x_441:
[----:B0-----:R-:W-:Y:S01]  /*aeb0*/  @!P6 IMAD R3, R98, R17, R2 ;  /* 0x000000116203e224 */ /* 0x001fe200078e0202 */
[----:B------:R-:W-:Y:S04]  /*aec0*/  BSSY B1, `(.L_x_443) ;  /* 0x0000006000017945 */ /* 0x000fe80003800000 */
[----:B------:R0:W-:Y:S01]  /*aed0*/  @!P6 STG.E.U8 desc[UR36][R8.64+0x90], R3 ;  /* 0x000090030800e986 */ /* 0x0001e2000c101124 */
[----:B------:R-:W-:Y:S05]  /*aee0*/  @P1 BRA `(.L_x_444) ;  /* 0x00000000000c1947 */ /* 0x000fea0003800000 */
[----:B------:R-:W0:Y:S02]  /*aef0*/  LDG.E.U8 R16, desc[UR36][R156.64+0x91] ;  /* 0x000091249c107981 */ /* 0x000e24000c1e1100 */
[----:B0-----:R-:W-:-:S05]  /*af00*/  PRMT R3, R16, 0x8880, RZ ;  /* 0x0000888010037816 */ /* 0x001fca00000000ff */
[----:B------:R-:W-:-:S07]  /*af10*/  IMAD R2, R3, R18, RZ ;  /* 0x0000001203027224 */ /* 0x000fce00078e02ff */
.L_x_444:
[----:B------:R-:W-:Y:S05]  /*af20*/  BSYNC B1 ;  /* 0x0000000000017941 */ /* 0x000fea0003800000 */
.L_x_443:
        /* <DEDUP_REMOVED lines=12> */
.L_x_446:
[----:B------:R-:W-:Y:S05]  /*aff0*/  BSYNC B1 ;  /* 0x0000000000017941 */ /* 0x000fea0003800000 */
.L_x_445:
[----:B0-----:R-:W-:Y:S01]  /*b000*/  @!P4 IMAD R3, R100, R17, R2 ;  /* 0x000000116403c224 */ /* 0x001fe200078e0202 */
[----:B------:R-:W-:Y:S04]  /*b010*/  BSSY B1, `(.L_x_447) ;  /* 0x0000006000017945 */ /* 0x000fe80003800000 */
[----:B------:R0:W-:Y:S01]  /*b020*/  @!P4 STG.E.U8 desc[UR36][R6.64+0x98], R3 ;  /* 0x000098030600c986 */ /* 0x0001e2000c101124 */
[----:B------:R-:W-:Y:S05]  /*b030*/  @P3 BRA `(.L_x_448) ;  /* 0x00000000000c3947 */ /* 0x000fea0003800000 */
[----:B------:R-:W0:Y:S02]  /*b040*/  LDG.E.U8 R16, desc[UR36][R14.64+0x99] ;  /* 0x000099240e107981 */ /* 0x000e24000c1e1100 */
[----:B0-----:R-:W-:-:S05]  /*b050*/  PRMT R3, R16, 0x8880, RZ ;  /* 0x0000888010037816 */ /* 0x001fca00000000ff */
[----:B------:R-:W-:-:S07]  /*b060*/  IMAD R2, R3, R18, RZ ;  /* 0x0000001203027224 */ /* 0x000fce00078e02ff */
.L_x_448:
[----:B------:R-:W-:Y:S05]  /*b070*/  BSYNC B1 ;  /* 0x0000000000017941 */ /* 0x000fea0003800000 */
.L_x_447:
[----:B------:R-:W-:Y:S01]  /*b080*/  @!P3 IMAD R101, R101, R17, R2 ;  /* 0x000000116565b224 */ /* 0x000fe200078e0202 */
[----:B------:R-:W-:Y:S04]  /*b090*/  BSSY B1, `(.L_x_449) ;  /* 0x0000006000017945 */ /* 0x000fe80003800000 */
[----:B------:R0:W-:Y:S01]  /*b0a0*/  @!P3 STG.E.U8 desc[UR36][R6.64+0x99], R101 ;  /* 0x000099650600b986 */ /* 0x0001e2000c101124 */
[----:B------:R-:W-:Y:S05]  /*b0b0*/  @P5 BRA `(.L_x_450) ;  /* 0x00000000000c5947 */ /* 0x000fea0003800000 */
[----:B------:R-:W0:Y:S02]  /*b0c0*/  LDG.E.U8 R16, desc[UR36][R156.64+0x98] ;  /* 0x000098249c107981 */ /* 0x000e24000c1e1100 */
[----:B0-----:R-:W-:-:S05]  /*b0d0*/  PRMT R3, R16, 0x8880, RZ ;  /* 0x0000888010037816 */ /* 0x001fca00000000ff */
[----:B------:R-:W-:-:S07]  /*b0e0*/  IMAD R2, R3, R18, RZ ;  /* 0x0000001203027224 */ /* 0x000fce00078e02ff */
.L_x_450:
[----:B------:R-:W-:Y:S05]  /*b0f0*/  BSYNC B1 ;  /* 0x0000000000017941 */ /* 0x000fea0003800000 */
.L_x_449:
[----:B0-----:R-:W-:Y:S01]  /*b100*/  @!P5 IMAD R3, R102, R17, R2 ;  /* 0x000000116603d224 */ /* 0x001fe200078e0202 */
[----:B------:R-:W-:Y:S04]  /*b110*/  BSSY B1, `(.L_x_451) ;  /* 0x0000006000017945 */ /* 0x000fe80003800000 */
[----:B------:R0:W-:Y:S01]  /*b120*/  @!P5 STG.E.U8 desc[UR36][R8.64+0x98], R3 ;  /* 0x000098030800d986 */ /* 0x0001e2000c101124 */
[----:B------:R-:W-:Y:S05]  /*b130*/  @P6 BRA `(.L_x_452) ;  /* 0x00000000000c6947 */ /* 0x000fea0003800000 */
[----:B------:R-:W0:Y:S02]  /*b140*/  LDG.E.U8 R16, desc[UR36][R156.64+0x99] ;  /* 0x000099249c107981 */ /* 0x000e24000c1e1100 */
[----:B0-----:R-:W-:-:S05]  /*b150*/  PRMT R3, R16, 0x8880, RZ ;  /* 0x0000888010037816 */ /* 0x001fca00000000ff */
[----:B------:R-:W-:-:S07]  /*b160*/  IMAD R2, R3, R18, RZ ;  /* 0x0000001203027224 */ /* 0x000fce00078e02ff */
.L_x_452:
[----:B------:R-:W-:Y:S05]  /*b170*/  BSYNC B1 ;  /* 0x0000000000017941 */ /* 0x000fea0003800000 */
.L_x_451:
[----:B------:R-:W-:Y:S01]  /*b180*/  @!P6 IMAD R103, R103, R17, R2 ;  /* 0x000000116767e224 */ /* 0x000fe200078e0202 */
[----:B------:R-:W-:Y:S04]  /*b190*/  BSSY B1, `(.L_x_453) ;  /* 0x0000006000017945 */ /* 0x000fe80003800000 */
[----:B------:R0:W-:Y:S01]  /*b1a0*/  @!P6 STG.E.U8 desc[UR36][R8.64+0x99], R103 ;  /* 0x000099670800e986 */ /* 0x0001e2000c101124 */
[----:B------:R-:W-:Y:S05]  /*b1b0*/  @P1 BRA `(.L_x_454) ;  /* 0x00000000000c1947 */ /* 0x000fea0003800000 */
[----:B------:R-:W0:Y:S02]  /*b1c0*/  LDG.E.U8 R16, desc[UR36][R14.64+0xa0] ;  /* 0x0000a0240e107981 */ /* 0x000e24000c1e1100 */
[----:B0-----:R-:W-:-:S05]  /*b1d0*/  PRMT R3, R16, 0x8880, RZ ;  /* 0x0000888010037816 */ /* 0x001fca00000000ff */
[----:B------:R-:W-:-:S07]  /*b1e0*/  IMAD R2, R3, R18, RZ ;  /* 0x0000001203027224 */ /* 0x000fce00078e02ff */
.L_x_454:
[----:B------:R-:W-:Y:S05]  /*b1f0*/  BSYNC B1 ;  /* 0x0000000000017941 */ /* 0x000fea0003800000 */
.L_x_453:
        /* <DEDUP_REMOVED lines=12> */
.L_x_456:
[----:B------:R-:W-:Y:S05]  /*b2c0*/  BSYNC B1 ;  /* 0x0000000000017941 */ /* 0x000fea0003800000 */
.L_x_455:
[----:B------:R-:W-:Y:S01]  /*b2d0*/  @!P4 IMAD R105, R105, R17, R2 ;  /* 0x000000116969c224 */ /* 0x000fe200078e0202 */
[----:B------:R-:W-:Y:S04]  /*b2e0*/  BSSY B1, `(.L_x_457) ;  /* 0x0000006000017945 */ /* 0x000fe80003800000 */
[----:B------:R0:W-:Y:S01]  /*b2f0*/  @!P4 STG.E.U8 desc[UR36][R6.64+0xa1], R105 ;  /* 0x0000a1690600c986 */ /* 0x0001e2000c101124 */
[----:B------:R-:W-:Y:S05]  /*b300*/  @P3 BRA `(.L_x_458) ;  /* 0x00000000000c3947 */ /* 0x000fea0003800000 */
[----:B------:R-:W0:Y:S02]  /*b310*/  LDG.E.U8 R16, desc[UR36][R156.64+0xa0] ;  /* 0x0000a0249c107981 */ /* 0x000e24000c1e1100 */
[----:B0-----:R-:W-:-:S05]  /*b320*/  PRMT R3, R16, 0x8880, RZ ;  /* 0x0000888010037816 */ /* 0x001fca00000000ff */
[----:B------:R-:W-:-:S07]  /*b330*/  IMAD R2, R3, R18, RZ ;  /* 0x0000001203027224 */ /* 0x000fce00078e02ff */
.L_x_458:
[----:B------:R-:W-:Y:S05]  /*b340*/  BSYNC B1 ;  /* 0x0000000000017941 */ /* 0x000fea0003800000 */
.L_x_457:
[----:B0-----:R-:W-:Y:S01]  /*b350*/  @!P3 IMAD R3, R106, R17, R2 ;  /* 0x000000116a03b224 */ /* 0x001fe200078e0202 */
[----:B------:R-:W-:Y:S04]  /*b360*/  BSSY B1, `(.L_x_459) ;  /* 0x0000006000017945 */ /* 0x000fe80003800000 */
[----:B------:R0:W-:Y:S01]  /*b370*/  @!P3 STG.E.U8 desc[UR36][R8.64+0xa0], R3 ;  /* 0x0000a0030800b986 */ /* 0x0001e2000c101124 */
[----:B------:R-:W-:Y:S05]  /*b380*/  @P5 BRA `(.L_x_460) ;  /* 0x00000000000c5947 */ /* 0x000fea0003800000 */
[----:B------:R-:W0:Y:S02]  /*b390*/  LDG.E.U8 R16, desc[UR36][R156.64+0xa1] ;  /* 0x0000a1249c107981 */ /* 0x000e24000c1e1100 */
[----:B0-----:R-:W-:-:S05]  /*b3a0*/  PRMT R3, R16, 0x8880, RZ ;  /* 0x0000888010037816 */ /* 0x001fca00000000ff */
[----:B------:R-:W-:-:S07]  /*b3b0*/  IMAD R2, R3, R18, RZ ;  /* 0x0000001203027224 */ /* 0x000fce00078e02ff */
.L_x_460:
[----:B------:R-:W-:Y:S05]  /*b3c0*/  BSYNC B1 ;  /* 0x0000000000017941 */ /* 0x000fea0003800000 */
.L_x_459:
[----:B------:R-:W-:Y:S01]  /*b3d0*/  @!P5 IMAD R107, R107, R17, R2 ;  /* 0x000000116b6bd224 */ /* 0x000fe200078e0202 */
[----:B------:R-:W-:Y:S04]  /*b3e0*/  BSSY B1, `(.L_x_461) ;  /* 0x0000006000017945 */ /* 0x000fe80003800000 */
[----:B------:R0:W-:Y:S01]  /*b3f0*/  @!P5 STG.E.U8 desc[UR36][R8.64+0xa1], R107 ;  /* 0x0000a16b0800d986 */ /* 0x0001e2000c101124 */
[----:B------:R-:W-:Y:S05]  /*b400*/  @P6 BRA `(.L_x_462) ;  /* 0x00000000000c6947 */ /* 0x000fea0003800000 */
[----:B------:R-:W0:Y:S02]  /*b410*/  LDG.E.U8 R16, desc[UR36][R14.64+0xa8] ;  /* 0x0000a8240e107981 */ /* 0x000e24000c1e1100 */
[----:B0-----:R-:W-:-:S05]  /*b420*/  PRMT R3, R16, 0x8880, RZ ;  /* 0x0000888010037816 */ /* 0x001fca00000000ff */
[----:B------:R-:W-:-:S07]  /*b430*/  IMAD R2, R3, R18, RZ ;  /* 0x0000001203027224 */ /* 0x000fce00078e02ff */
.L_x_462:
[----:B------:R-:W-:Y:S05]  /*b440*/  BSYNC B1 ;  /* 0x0000000000017941 */ /* 0x000fea0003800000 */
.L_x_461:
[----:B0-----:R-:W-:Y:S01]  /*b450*/  @!P6 IMAD R3, R108, R17, R2 ;  /* 0x000000116c03e224 */ /* 0x001fe200078e0202 */
[----:B------:R-:W-:Y:S04]  /*b460*/  BSSY B1, `(.L_x_463) ;  /* 0x0000006000017945 */ /* 0x000fe80003800000 */
[----:B------:R0:W-:Y:S01]  /*b470*/  @!P6 STG.E.U8 desc[UR36][R6.64+0xa8], R3 ;  /* 0x0000a8030600e986 */ /* 0x0001e2000c101124 */
[----:B------:R-:W-:Y:S05]  /*b480*/  @P1 BRA `(.L_x_464) ;  /* 0x00000000000c1947 */ /* 0x000fea0003800000 */
[----:B------:R-:W0:Y:S02]  /*b490*/  LDG.E.U8 R16, desc[UR36][R14.64+0xa9] ;  /* 0x0000a9240e107981 */ /* 0x000e24000c1e1100 */
[----:B0-----:R-:W-:-:S05]  /*b4a0*/  PRMT R3, R16, 0x8880, RZ ;  /* 0x0000888010037816 */ /* 0x001fca00000000ff */
[----:B------:R-:W-:-:S07]  /*b4b0*/  IMAD R2, R3, R18, RZ ;  /* 0x0000001203027224 */ /* 0x000fce00078e02ff */
.L_x_464:
[----:B------:R-:W-:Y:S05]  /*b4c0*/  BSYNC B1 ;  /* 0x0000000000017941 */ /* 0x000fea0003800000 */
.L_x_463:
        /* <DEDUP_REMOVED lines=12> */
.L_x_466:
[----:B------:R-:W-:Y:S05]  /*b590*/  BSYNC B1 ;  /* 0x0000000000017941 */ /* 0x000fea0003800000 */
.L_x_465:
[----:B0-----:R-:W-:Y:S01]  /*b5a0*/  @!P4 IMAD R3, R110, R17, R2 ;  /* 0x000000116e03c224 */ /* 0x001fe200078e0202 */
[----:B------:R-:W-:Y:S04]  /*b5b0*/  BSSY B1, `(.L_x_467) ;  /* 0x0000006000017945 */ /* 0x000fe80003800000 */
[----:B------:R0:W-:Y:S01]  /*b5c0*/  @!P4 STG.E.U8 desc[UR36][R8.64+0xa8], R3 ;  /* 0x0000a8030800c986 */ /* 0x0001e2000c101124 */
[----:B------:R-:W-:Y:S05]  /*b5d0*/  @P3 BRA `(.L_x_468) ;  /* 0x00000000000c3947 */ /* 0x000fea0003800000 */
[----:B------:R-:W0:Y:S02]  /*b5e0*/  LDG.E.U8 R16, desc[UR36][R156.64+0xa9] ;  /* 0x0000a9249c107981 */ /* 0x000e24000c1e1100 */
[----:B0-----:R-:W-:-:S05]  /*b5f0*/  PRMT R3, R16, 0x8880, RZ ;  /* 0x0000888010037816 */ /* 0x001fca00000000ff */
[----:B------:R-:W-:-:S07]  /*b600*/  IMAD R2, R3, R18, RZ ;  /* 0x0000001203027224 */ /* 0x000fce00078e02ff */
.L_x_468:
[----:B------:R-:W-:Y:S05]  /*b610*/  BSYNC B1 ;  /* 0x0000000000017941 */ /* 0x000fea0003800000 */
.L_x_467:
[----:B------:R-:W-:Y:S01]  /*b620*/  @!P3 IMAD R111, R111, R17, R2 ;  /* 0x000000116f6fb224 */ /* 0x000fe200078e0202 */
[----:B------:R-:W-:Y:S04]  /*b630*/  BSSY B1, `(.L_x_469) ;  /* 0x0000006000017945 */ /* 0x000fe80003800000 */
[----:B------:R0:W-:Y:S01]  /*b640*/  @!P3 STG.E.U8 desc[UR36][R8.64+0xa9], R111 ;  /* 0x0000a96f0800b986 */ /* 0x0001e2000c101124 */
[----:B------:R-:W-:Y:S05]  /*b650*/  @P5 BRA `(.L_x_470) ;  /* 0x00000000000c5947 */ /* 0x000fea0003800000 */
[----:B------:R-:W0:Y:S02]  /*b660*/  LDG.E.U8 R16, desc[UR36][R14.64+0xb0] ;  /* 0x0000b0240e107981 */ /* 0x000e24000c1e1100 */
[----:B0-----:R-:W-:-:S05]  /*b670*/  PRMT R3, R16, 0x8880, RZ ;  /* 0x0000888010037816 */ /* 0x001fca00000000ff */
[----:B------:R-:W-:-:S07]  /*b680*/  IMAD R2, R3, R18, RZ ;  /* 0x0000001203027224 */ /* 0x000fce00078e02ff */
.L_x_470:
[----:B------:R-:W-:Y:S05]  /*b690*/  BSYNC B1 ;  /* 0x0000000000017941 */ /* 0x000fea0003800000 */
.L_x_469:
[----:B0-----:R-:W-:Y:S01]  /*b6a0*/  @!P5 IMAD R3, R112, R17, R2 ;  /* 0x000000117003d224 */ /* 0x001fe200078e0202 */
[----:B------:R-:W-:Y:S04]  /*b6b0*/  BSSY B1, `(.L_x_471) ;  /* 0x0000006000017945 */ /* 0x000fe80003800000 */
[----:B------:R0:W-:Y:S01]  /*b6c0*/  @!P5 STG.E.U8 desc[UR36][R6.64+0xb0], R3 ;  /* 0x0000b0030600d986 */ /* 0x0001e2000c101124 */
[----:B------:R-:W-:Y:S05]  /*b6d0*/  @P6 BRA `(.L_x_472) ;  /* 0x00000000000c6947 */ /* 0x000fea0003800000 */
[----:B------:R-:W0:Y:S02]  /*b6e0*/  LDG.E.U8 R16, desc[UR36][R14.64+0xb1] ;  /* 0x0000b1240e107981 */ /* 0x000e24000c1e1100 */
[----:B0-----:R-:W-:-:S05]  /*b6f0*/  PRMT R3, R16, 0x8880, RZ ;  /* 0x0000888010037816 */ /* 0x001fca00000000ff */
[----:B------:R-:W-:-:S07]  /*b700*/  IMAD R2, R3, R18, RZ ;  /* 0x0000001203027224 */ /* 0x000fce00078e02ff */
.L_x_472:
[----:B------:R-:W-:Y:S05]  /*b710*/  BSYNC B1 ;  /* 0x0000000000017941 */ /* 0x000fea0003800000 */
.L_x_471:
[----:B------:R-:W-:Y:S01]  /*b720*/  @!P6 IMAD R113, R113, R17, R2 ;  /* 0x000000117171e224 */ /* 0x000fe200078e0202 */
[----:B------:R-:W-:Y:S04]  /*b730*/  BSSY B1, `(.L_x_473) ;  /* 0x0000006000017945 */ /* 0x000fe80003800000 */
[----:B------:R0:W-:Y:S01]  /*b740*/  @!P6 STG.E.U8 desc[UR36][R6.64+0xb1], R113 ;  /* 0x0000b1710600e986 */ /* 0x0001e2000c101124 */
[----:B------:R-:W-:Y:S05]  /*b750*/  @P1 BRA `(.L_x_474) ;  /* 0x00000000000c1947 */ /* 0x000fea0003800000 */
[----:B------:R-:W0:Y:S02]  /*b760*/  LDG.E.U8 R16, desc[UR36][R156.64+0xb0] ;  /* 0x0000b0249c107981 */ /* 0x000e24000c1e1100 */
[----:B0-----:R-:W-:-:S05]  /*b770*/  PRMT R3, R16, 0x8880, RZ ;  /* 0x0000888010037816 */ /* 0x001fca00000000ff */
[----:B------:R-:W-:-:S07]  /*b780*/  IMAD R2, R3, R18, RZ ;  /* 0x0000001203027224 */ /* 0x000fce00078e02ff */
.L_x_474:
[----:B------:R-:W-:Y:S05]  /*b790*/  BSYNC B1 ;  /* 0x0000000000017941 */ /* 0x000fea0003800000 */
.L_x_473:
        /* <DEDUP_REMOVED lines=12> */
.L_x_476:
[----:B------:R-:W-:Y:S05]  /*b860*/  BSYNC B1 ;  /* 0x0000000000017941 */ /* 0x000fea0003800000 */
.L_x_475:
[----:B------:R-:W-:Y:S01]  /*b870*/  @!P4 IMAD R115, R115, R17, R2 ;  /* 0x000000117373c224 */ /* 0x000fe200078e0202 */
[----:B------:R-:W-:Y:S04]  /*b880*/  BSSY B1, `(.L_x_477) ;  /* 0x0000006000017945 */ /* 0x000fe80003800000 */
[----:B------:R0:W-:Y:S01]  /*b890*/  @!P4 STG.E.U8 desc[UR36][R8.64+0xb1], R115 ;  /* 0x0000b1730800c986 */ /* 0x0001e2000c101124 */
[----:B------:R-:W-:Y:S05]  /*b8a0*/  @P3 BRA `(.L_x_478) ;  /* 0x00000000000c3947 */ /* 0x000fea0003800000 */
[----:B------:R-:W0:Y:S02]  /*b8b0*/  LDG.E.U8 R16, desc[UR36][R14.64+0xb8] ;  /* 0x0000b8240e107981 */ /* 0x000e24000c1e1100 */
[----:B0-----:R-:W-:-:S05]  /*b8c0*/  PRMT R3, R16, 0x8880, RZ ;  /* 0x0000888010037816 */ /* 0x001fca00000000ff */
[----:B------:R-:W-:-:S07]  /*b8d0*/  IMAD R2, R3, R18, RZ ;  /* 0x0000001203027224 */ /* 0x000fce00078e02ff */
.L_x_478:
[----:B------:R-:W-:Y:S05]  /*b8e0*/  BSYNC B1 ;  /* 0x0000000000017941 */ /* 0x000fea0003800000 */
.L_x_477:
[----:B0-----:R-:W-:Y:S01]  /*b8f0*/  @!P3 IMAD R3, R116, R17, R2 ;  /* 0x000000117403b224 */ /* 0x001fe200078e0202 */
[----:B------:R-:W-:Y:S04]  /*b900*/  BSSY B1, `(.L_x_479) ;  /* 0x0000006000017945 */ /* 0x000fe80003800000 */
[----:B------:R0:W-:Y:S01]  /*b910*/  @!P3 STG.E.U8 desc[UR36][R6.64+0xb8], R3 ;  /* 0x0000b8030600b986 */ /* 0x0001e2000c101124 */
[----:B------:R-:W-:Y:S05]  /*b920*/  @P5 BRA `(.L_x_480) ;  /* 0x00000000000c5947 */ /* 0x000fea0003800000 */
[----:B------:R-:W0:Y:S02]  /*b930*/  LDG.E.U8 R16, desc[UR36][R14.64+0xb9] ;  /* 0x0000b9240e107981 */ /* 0x000e24000c1e1100 */
[----:B0-----:R-:W-:-:S05]  /*b940*/  PRMT R3, R16, 0x8880, RZ ;  /* 0x0000888010037816 */ /* 0x001fca00000000ff */
[----:B------:R-:W-:-:S07]  /*b950*/  IMAD R2, R3, R18, RZ ;  /* 0x0000001203027224 */ /* 0x000fce00078e02ff */
.L_x_480:
[----:B------:R-:W-:Y:S05]  /*b960*/  BSYNC B1 ;  /* 0x0000000000017941 */ /* 0x000fea0003800000 */
.L_x_479:
[----:B------:R-:W-:Y:S01]  /*b970*/  @!P5 IMAD R117, R117, R17, R2 ;  /* 0x000000117575d224 */ /* 0x000fe200078e0202 */
[----:B------:R-:W-:Y:S04]  /*b980*/  BSSY B1, `(.L_x_481) ;  /* 0x0000006000017945 */ /* 0x000fe80003800000 */
[----:B------:R0:W-:Y:S01]  /*b990*/  @!P5 STG.E.U8 desc[UR36][R6.64+0xb9], R117 ;  /* 0x0000b9750600d986 */ /* 0x0001e2000c101124 */
[----:B------:R-:W-:Y:S05]  /*b9a0*/  @P6 BRA `(.L_x_482) ;  /* 0x00000000000c6947 */ /* 0x000fea0003800000 */
[----:B------:R-:W0:Y:S02]  /*b9b0*/  LDG.E.U8 R16, desc[UR36][R156.64+0xb8] ;  /* 0x0000b8249c107981 */ /* 0x000e24000c1e1100 */
[----:B0-----:R-:W-:-:S05]  /*b9c0*/  PRMT R3, R16, 0x8880, RZ ;  /* 0x0000888010037816 */ /* 0x001fca00000000ff */
[----:B------:R-:W-:-:S07]  /*b9d0*/  IMAD R2, R3, R18, RZ ;  /* 0x0000001203027224 */ /* 0x000fce00078e02ff */
.L_x_482:
[----:B------:R-:W-:Y:S05]  /*b9e0*/  BSYNC B1 ;  /* 0x0000000000017941 */ /* 0x000fea0003800000 */
.L_x_481:
[----:B0-----:R-:W-:Y:S01]  /*b9f0*/  @!P6 IMAD R3, R118, R17, R2 ;  /* 0x000000117603e224 */ /* 0x001fe200078e0202 */
[----:B------:R-:W-:Y:S04]  /*ba00*/  BSSY B1, `(.L_x_483) ;  /* 0x0000006000017945 */ /* 0x000fe80003800000 */
[----:B------:R0:W-:Y:S01]  /*ba10*/  @!P6 STG.E.U8 desc[UR36][R8.64+0xb8], R3 ;  /* 0x0000b8030800e986 */ /* 0x0001e2000c101124 */
[----:B------:R-:W-:Y:S05]  /*ba20*/  @P1 BRA `(.L_x_484) ;  /* 0x00000000000c1947 */ /* 0x000fea0003800000 */
[----:B------:R-:W0:Y:S02]  /*ba30*/  LDG.E.U8 R16, desc[UR36][R156.64+0xb9] ;  /* 0x0000b9249c107981 */ /* 0x000e24000c1e1100 */
[----:B0-----:R-:W-:-:S05]  /*ba40*/  PRMT R3, R16, 0x8880, RZ ;  /* 0x0000888010037816 */ /* 0x001fca00000000ff */
[----:B------:R-:W-:-:S07]  /*ba50*/  IMAD R2, R3, R18, RZ ;  /* 0x0000001203027224 */ /* 0x000fce00078e02ff */
.L_x_484:
[----:B------:R-:W-:Y:S05]  /*ba60*/  BSYNC B1 ;  /* 0x0000000000017941 */ /* 0x000fea0003800000 */
.L_x_483:
        /* <DEDUP_REMOVED lines=12> */
.L_x_486:
[----:B------:R-:W-:Y:S05]  /*bb30*/  BSYNC B1 ;  /* 0x0000000000017941 */ /* 0x000fea0003800000 */
.L_x_485:
[----:B0-----:R-:W-:Y:S01]  /*bb40*/  @!P4 IMAD R3, R120, R17, R2 ;  /* 0x000000117803c224 */ /* 0x001fe200078e0202 */
[----:B------:R-:W-:Y:S04]  /*bb50*/  BSSY B1, `(.L_x_487) ;  /* 0x0000006000017945 */ /* 0x000fe80003800000 */
[----:B------:R0:W-:Y:S01]  /*bb60*/  @!P4 STG.E.U8 desc[UR36][R6.64+0xc0], R3 ;  /* 0x0000c0030600c986 */ /* 0x0001e2000c101124 */
[----:B------:R-:W-:Y:S05]  /*bb70*/  @P3 BRA `(.L_x_488) ;  /* 0x00000000000c3947 */ /* 0x000fea0003800000 */
[----:B------:R-:W0:Y:S02]  /*bb80*/  LDG.E.U8 R16, desc[UR36][R14.64+0xc1] ;  /* 0x0000c1240e107981 */ /* 0x000e24000c1e1100 */
[----:B0-----:R-:W-:-:S05]  /*bb90*/  PRMT R3, R16, 0x8880, RZ ;  /* 0x0000888010037816 */ /* 0x001fca00000000ff */
[----:B------:R-:W-:-:S07]  /*bba0*/  IMAD R2, R3, R18, RZ ;  /* 0x0000001203027224 */ /* 0x000fce00078e02ff */
.L_x_488:
[----:B------:R-:W-:Y:S05]  /*bbb0*/  BSYNC B1 ;  /* 0x0000000000017941 */ /* 0x000fea0003800000 */
.L_x_487:
[----:B------:R-:W-:Y:S01]  /*bbc0*/  @!P3 IMAD R121, R121, R17, R2 ;  /* 0x000000117979b224 */ /* 0x000fe200078e0202 */
[----:B------:R-:W-:Y:S04]  /*bbd0*/  BSSY B1, `(.L_x_489) ;  /* 0x0000006000017945 */ /* 0x000fe80003800000 */
[----:B------:R0:W-:Y:S01]  /*bbe0*/  @!P3 STG.E.U8 desc[UR36][R6.64+0xc1], R121 ;  /* 0x0000c1790600b986 */ /* 0x0001e2000c101124 */
[----:B------:R-:W-:Y:S05]  /*bbf0*/  @P5 BRA `(.L_x_490) ;  /* 0x00000000000c5947 */ /* 0x000fea0003800000 */
[----:B------:R-:W0:Y:S02]  /*bc00*/  LDG.E.U8 R16, desc[UR36][R156.64+0xc0] ;  /* 0x0000c0249c107981 */ /* 0x000e24000c1e1100 */
[----:B0-----:R-:W-:-:S05]  /*bc10*/  PRMT R3, R16, 0x8880, RZ ;  /* 0x0000888010037816 */ /* 0x001fca00000000ff */
[----:B------:R-:W-:-:S07]  /*bc20*/  IMAD R2, R3, R18, RZ ;  /* 0x0000001203027224 */ /* 0x000fce00078e02ff */
.L_x_490:
[----:B------:R-:W-:Y:S05]  /*bc30*/  BSYNC B1 ;  /* 0x0000000000017941 */ /* 0x000fea0003800000 */
.L_x_489:
[----:B0-----:R-:W-:Y:S01]  /*bc40*/  @!P5 IMAD R3, R122, R17, R2 ;  /* 0x000000117a03d224 */ /* 0x001fe200078e0202 */
[----:B------:R-:W-:Y:S04]  /*bc50*/  BSSY B1, `(.L_x_491) ;  /* 0x0000006000017945 */ /* 0x000fe80003800000 */
[----:B------:R0:W-:Y:S01]  /*bc60*/  @!P5 STG.E.U8 desc[UR36][R8.64+0xc0], R3 ;  /* 0x0000c0030800d986 */ /* 0x0001e2000c101124 */
[----:B------:R-:W-:Y:S05]  /*bc70*/  @P6 BRA `(.L_x_492) ;  /* 0x00000000000c6947 */ /* 0x000fea0003800000 */
[----:B------:R-:W0:Y:S02]  /*bc80*/  LDG.E.U8 R16, desc[UR36][R156.64+0xc1] ;  /* 0x0000c1249c107981 */ /* 0x000e24000c1e1100 */
[----:B0-----:R-:W-:-:S05]  /*bc90*/  PRMT R3, R16, 0x8880, RZ ;  /* 0x0000888010037816 */ /* 0x001fca00000000ff */
[----:B------:R-:W-:-:S07]  /*bca0*/  IMAD R2, R3, R18, RZ ;  /* 0x0000001203027224 */ /* 0x000fce00078e02ff */
.L_x_492:
[----:B------:R-:W-:Y:S05]  /*bcb0*/  BSYNC B1 ;  /* 0x0000000000017941 */ /* 0x000fea0003800000 */
.L_x_491:
[----:B------:R-:W-:Y:S01]  /*bcc0*/  @!P6 IMAD R123, R123, R17, R2 ;  /* 0x000000117b7be224 */ /* 0x000fe200078e0202 */
[----:B------:R-:W-:Y:S04]  /*bcd0*/  BSSY B1, `(.L_x_493) ;  /* 0x0000006000017945 */ /* 0x000fe80003800000 */
[----:B------:R0:W-:Y:S01]  /*bce0*/  @!P6 STG.E.U8 desc[UR36][R8.64+0xc1], R123 ;  /* 0x0000c17b0800e986 */ /* 0x0001e2000c101124 */
[----:B------:R-:W-:Y:S05]  /*bcf0*/  @P1 BRA `(.L_x_494) ;  /* 0x00000000000c1947 */ /* 0x000fea0003800000 */
[----:B------:R-:W0:Y:S02]  /*bd00*/  LDG.E.U8 R16, desc[UR36][R14.64+0xc8] ;  /* 0x0000c8240e107981 */ /* 0x000e24000c1e1100 */
[----:B0-----:R-:W-:-:S05]  /*bd10*/  PRMT R3, R16, 0x8880, RZ ;  /* 0x0000888010037816 */ /* 0x001fca00000000ff */
[----:B------:R-:W-:-:S07]  /*bd20*/  IMAD R2, R3, R18, RZ ;  /* 0x0000001203027224 */ /* 0x000fce00078e02ff */
.L_x_494:
[----:B------:R-:W-:Y:S05]  /*bd30*/  BSYNC B1 ;  /* 0x0000000000017941 */ /* 0x000fea0003800000 */
.L_x_493:
        /* <DEDUP_REMOVED lines=12> */
.L_x_496:
[----:B------:R-:W-:Y:S05]  /*be00*/  BSYNC B1 ;  /* 0x0000000000017941 */ /* 0x000fea0003800000 */
.L_x_495:
[----:B------:R-:W-:Y:S01]  /*be10*/  @!P4 IMAD R125, R125, R17, R2 ;  /* 0x000000117d7dc224 */ /* 0x000fe200078e0202 */
[----:B------:R-:W-:Y:S04]  /*be20*/  BSSY B1, `(.L_x_497) ;  /* 0x0000006000017945 */ /* 0x000fe80003800000 */
[----:B------:R0:W-:Y:S01]  /*be30*/  @!P4 STG.E.U8 desc[UR36][R6.64+0xc9], R125 ;  /* 0x0000c97d0600c986 */ /* 0x0001e2000c101124 */
[----:B------:R-:W-:Y:S05]  /*be40*/  @P3 BRA `(.L_x_498) ;  /* 0x00000000000c3947 */ /* 0x000fea0003800000 */
[----:B------:R-:W0:Y:S02]  /*be50*/  LDG.E.U8 R16, desc[UR36][R156.64+0xc8] ;  /* 0x0000c8249c107981 */ /* 0x000e24000c1e1100 */
[----:B0-----:R-:W-:-:S05]  /*be60*/  PRMT R3, R16, 0x8880, RZ ;  /* 0x0000888010037816 */ /* 0x001fca00000000ff */
[----:B------:R-:W-:-:S07]  /*be70*/  IMAD R2, R3, R18, RZ ;  /* 0x0000001203027224 */ /* 0x000fce00078e02ff */
.L_x_498:
[----:B------:R-:W-:Y:S05]  /*be80*/  BSYNC B1 ;  /* 0x0000000000017941 */ /* 0x000fea0003800000 */
.L_x_497:
[----:B0-----:R-:W-:Y:S01]  /*be90*/  @!P3 IMAD R3, R126, R17, R2 ;  /* 0x000000117e03b224 */ /* 0x001fe200078e0202 */
[----:B------:R-:W-:Y:S04]  /*bea0*/  BSSY B1, `(.L_x_499) ;  /* 0x0000006000017945 */ /* 0x000fe80003800000 */
[----:B------:R0:W-:Y:S01]  /*beb0*/  @!P3 STG.E.U8 desc[UR36][R8.64+0xc8], R3 ;  /* 0x0000c8030800b986 */ /* 0x0001e2000c101124 */
[----:B------:R-:W-:Y:S05]  /*bec0*/  @P5 BRA `(.L_x_500) ;  /* 0x00000000000c5947 */ /* 0x000fea0003800000 */
[----:B------:R-:W0:Y:S02]  /*bed0*/  LDG.E.U8 R16, desc[UR36][R156.64+0xc9] ;  /* 0x0000c9249c107981 */ /* 0x000e24000c1e1100 */
[----:B0-----:R-:W-:-:S05]  /*bee0*/  PRMT R3, R16, 0x8880, RZ ;  /* 0x0000888010037816 */ /* 0x001fca00000000ff */
[----:B------:R-:W-:-:S07]  /*bef0*/  IMAD R2, R3, R18, RZ ;  /* 0x0000001203027224 */ /* 0x000fce00078e02ff */
.L_x_500:
[----:B------:R-:W-:Y:S05]  /*bf00*/  BSYNC B1 ;  /* 0x0000000000017941 */ /* 0x000fea0003800000 */
.L_x_499:
[----:B------:R-:W-:Y:S01]  /*bf10*/  @!P5 IMAD R127, R127, R17, R2 ;  /* 0x000000117f7fd224 */ /* 0x000fe200078e0202 */
[----:B------:R-:W-:Y:S04]  /*bf20*/  BSSY B1, `(.L_x_501) ;  /* 0x0000006000017945 */ /* 0x000fe80003800000 */
[----:B------:R0:W-:Y:S01]  /*bf30*/  @!P5 STG.E.U8 desc[UR36][R8.64+0xc9], R127 ;  /* 0x0000c97f0800d986 */ /* 0x0001e2000c101124 */
[----:B------:R-:W-:Y:S05]  /*bf40*/  @P6 BRA `(.L_x_502) ;  /* 0x00000000000c6947 */ /* 0x000fea0003800000 */
[----:B------:R-:W0:Y:S02]  /*bf50*/  LDG.E.U8 R16, desc[UR36][R14.64+0xd0] ;  /* 0x0000d0240e107981 */ /* 0x000e24000c1e1100 */
[----:B0-----:R-:W-:-:S05]  /*bf60*/  PRMT R3, R16, 0x8880, RZ ;  /* 0x0000888010037816 */ /* 0x001fca00000000ff */
[----:B------:R-:W-:-:S07]  /*bf70*/  IMAD R2, R3, R18, RZ ;  /* 0x0000001203027224 */ /* 0x000fce00078e02ff */
.L_x_502:
[----:B------:R-:W-:Y:S05]  /*bf80*/  BSYNC B1 ;  /* 0x0000000000017941 */ /* 0x000fea0003800000 */
.L_x_501:
[----:B0-----:R-:W-:Y:S01]  /*bf90*/  @!P6 IMAD R3, R128, R17, R2 ;  /* 0x000000118003e224 */ /* 0x001fe200078e0202 */
[----:B------:R-:W-:Y:S04]  /*bfa0*/  BSSY B1, `(.L_x_503) ;  /* 0x0000006000017945 */ /* 0x000fe80003800000 */
[----:B------:R0:W-:Y:S01]  /*bfb0*/  @!P6 STG.E.U8 desc[UR36][R6.64+0xd0], R3 ;  /* 0x0000d0030600e986 */ /* 0x0001e2000c101124 */
[----:B------:R-:W-:Y:S05]  /*bfc0*/  @P1 BRA `(.L_x_504) ;  /* 0x00000000000c1947 */ /* 0x000fea0003800000 */
[----:B------:R-:W0:Y:S02]  /*bfd0*/  LDG.E.U8 R16, desc[UR36][R14.64+0xd1] ;  /* 0x0000d1240e107981 */ /* 0x000e24000c1e1100 */
[----:B0-----:R-:W-:-:S05]  /*bfe0*/  PRMT R3, R16, 0x8880, RZ ;  /* 0x0000888010037816 */ /* 0x001fca00000000ff */
[----:B------:R-:W-:-:S07]  /*bff0*/  IMAD R2, R3, R18, RZ ;  /* 0x0000001203027224 */ /* 0x000fce00078e02ff */
.L_x_504:
[----:B------:R-:W-:Y:S05]  /*c000*/  BSYNC B1 ;  /* 0x0000000000017941 */ /* 0x000fea0003800000 */
.L_x_503:
        /* <DEDUP_REMOVED lines=12> */
.L_x_506:
[----:B------:R-:W-:Y:S05]  /*c0d0*/  BSYNC B1 ;  /* 0x0000000000017941 */ /* 0x000fea0003800000 */
.L_x_505:
[----:B0-----:R-:W-:Y:S01]  /*c0e0*/  @!P4 IMAD R3, R130, R17, R2 ;  /* 0x000000118203c224 */ /* 0x001fe200078e0202 */
[----:B------:R-:W-:Y:S04]  /*c0f0*/  BSSY B1, `(.L_x_507) ;  /* 0x0000006000017945 */ /* 0x000fe80003800000 */
[----:B------:R0:W-:Y:S01]  /*c100*/  @!P4 STG.E.U8 desc[UR36][R8.64+0xd0], R3 ;  /* 0x0000d0030800c986 */ /* 0x0001e2000c101124 */
[----:B------:R-:W-:Y:S05]  /*c110*/  @P3 BRA `(.L_x_508) ;  /* 0x00000000000c3947 */ /* 0x000fea0003800000 */
[----:B------:R-:W0:Y:S02]  /*c120*/  LDG.E.U8 R16, desc[UR36][R156.64+0xd1] ;  /* 0x0000d1249c107981 */ /* 0x000e24000c1e1100 */
[----:B0-----:R-:W-:-:S05]  /*c130*/  PRMT R3, R16, 0x8880, RZ ;  /* 0x0000888010037816 */ /* 0x001fca00000000ff */
[----:B------:R-:W-:-:S07]  /*c140*/  IMAD R2, R3, R18, RZ ;  /* 0x0000001203027224 */ /* 0x000fce00078e02ff */
.L_x_508:
[----:B------:R-:W-:Y:S05]  /*c150*/  BSYNC B1 ;  /* 0x0000000000017941 */ /* 0x000fea0003800000 */
.L_x_507:
[----:B------:R-:W-:Y:S01]  /*c160*/  @!P3 IMAD R131, R131, R17, R2 ;  /* 0x000000118383b224 */ /* 0x000fe200078e0202 */
[----:B------:R-:W-:Y:S04]  /*c170*/  BSSY B1, `(.L_x_509) ;  /* 0x0000006000017945 */ /* 0x000fe80003800000 */
[----:B------:R0:W-:Y:S01]  /*c180*/  @!P3 STG.E.U8 desc[UR36][R8.64+0xd1], R131 ;  /* 0x0000d1830800b986 */ /* 0x0001e2000c101124 */
[----:B------:R-:W-:Y:S05]  /*c190*/  @P5 BRA `(.L_x_510) ;  /* 0x00000000000c5947 */ /* 0x000fea0003800000 */
[----:B------:R-:W0:Y:S02]  /*c1a0*/  LDG.E.U8 R16, desc[UR36][R14.64+0xd8] ;  /* 0x0000d8240e107981 */ /* 0x000e24000c1e1100 */
[----:B0-----:R-:W-:-:S05]  /*c1b0*/  PRMT R3, R16, 0x8880, RZ ;  /* 0x0000888010037816 */ /* 0x001fca00000000ff */
[----:B------:R-:W-:-:S07]  /*c1c0*/  IMAD R2, R3, R18, RZ ;  /* 0x0000001203027224 */ /* 0x000fce00078e02ff */
.L_x_510:
[----:B------:R-:W-:Y:S05]  /*c1d0*/  BSYNC B1 ;  /* 0x0000000000017941 */ /* 0x000fea0003800000 */
.L_x_509:
[----:B0-----:R-:W-:Y:S01]  /*c1e0*/  @!P5 IMAD R3, R132, R17, R2 ;  /* 0x000000118403d224 */ /* 0x001fe200078e0202 */
[----:B------:R-:W-:Y:S04]  /*c1f0*/  BSSY B1, `(.L_x_511) ;  /* 0x0000006000017945 */ /* 0x000fe80003800000 */
[----:B------:R0:W-:Y:S01]  /*c200*/  @!P5 STG.E.U8 desc[UR36][R6.64+0xd8], R3 ;  /* 0x0000d8030600d986 */ /* 0x0001e2000c101124 */
[----:B------:R-:W-:Y:S05]  /*c210*/  @P6 BRA `(.L_x_512) ;  /* 0x00000000000c6947 */ /* 0x000fea0003800000 */
[----:B------:R-:W0:Y:S02]  /*c220*/  LDG.E.U8 R16, desc[UR36][R14.64+0xd9] ;  /* 0x0000d9240e107981 */ /* 0x000e24000c1e1100 */
[----:B0-----:R-:W-:-:S05]  /*c230*/  PRMT R3, R16, 0x8880, RZ ;  /* 0x0000888010037816 */ /* 0x001fca00000000ff */
[----:B------:R-:W-:-:S07]  /*c240*/  IMAD R2, R3, R18, RZ ;  /* 0x0000001203027224 */ /* 0x000fce00078e02ff */
.L_x_512:
[----:B------:R-:W-:Y:S05]  /*c250*/  BSYNC B1 ;  /* 0x0000000000017941 */ /* 0x000fea0003800000 */
.L_x_511:
[----:B------:R-:W-:Y:S01]  /*c260*/  @!P6 IMAD R133, R133, R17, R2 ;  /* 0x000000118585e224 */ /* 0x000fe200078e0202 */
[----:B------:R-:W-:Y:S04]  /*c270*/  BSSY B1, `(.L_x_513) ;  /* 0x0000006000017945 */ /* 0x000fe80003800000 */
[----:B------:R0:W-:Y:S01]  /*c280*/  @!P6 STG.E.U8 desc[UR36][R6.64+0xd9], R133 ;  /* 0x0000d9850600e986 */ /* 0x0001e2000c101124 */
[----:B------:R-:W-:Y:S05]  /*c290*/  @P1 BRA `(.L_x_514) ;  /* 0x00000000000c1947 */ /* 0x000fea0003800000 */
[----:B------:R-:W0:Y:S02]  /*c2a0*/  LDG.E.U8 R16, desc[UR36][R156.64+0xd8] ;  /* 0x0000d8249c107981 */ /* 0x000e24000c1e1100 */
[----:B0-----:R-:W-:-:S05]  /*c2b0*/  PRMT R3, R16, 0x8880, RZ ;  /* 0x0000888010037816 */ /* 0x001fca00000000ff */
[----:B------:R-:W-:-:S07]  /*c2c0*/  IMAD R2, R3, R18, RZ ;  /* 0x0000001203027224 */ /* 0x000fce00078e02ff */
.L_x_514:
[----:B------:R-:W-:Y:S05]  /*c2d0*/  BSYNC B1 ;  /* 0x0000000000017941 */ /* 0x000fea0003800000 */
.L_x_513:
        /* <DEDUP_REMOVED lines=12> */
.L_x_516:
[----:B------:R-:W-:Y:S05]  /*c3a0*/  BSYNC B1 ;  /* 0x0000000000017941 */ /* 0x000fea0003800000 */
.L_x_515:
[----:B------:R-:W-:Y:S01]  /*c3b0*/  @!P4 IMAD R135, R135, R17, R2 ;  /* 0x000000118787c224 */ /* 0x000fe200078e0202 */
[----:B------:R-:W-:Y:S04]  /*c3c0*/  BSSY B1, `(.L_x_517) ;  /* 0x0000006000017945 */ /* 0x000fe80003800000 */
[----:B------:R0:W-:Y:S01]  /*c3d0*/  @!P4 STG.E.U8 desc[UR36][R8.64+0xd9], R135 ;  /* 0x0000d9870800c986 */ /* 0x0001e2000c101124 */
[----:B------:R-:W-:Y:S05]  /*c3e0*/  @P3 BRA `(.L_x_518) ;  /* 0x00000000000c3947 */ /* 0x000fea0003800000 */
[----:B------:R-:W0:Y:S02]  /*c3f0*/  LDG.E.U8 R16, desc[UR36][R14.64+0xe0] ;  /* 0x0000e0240e107981 */ /* 0x000e24000c1e1100 */
[----:B0-----:R-:W-:-:S05]  /*c400*/  PRMT R3, R16, 0x8880, RZ ;  /* 0x0000888010037816 */ /* 0x001fca00000000ff */
[----:B------:R-:W-:-:S07]  /*c410*/  IMAD R2, R3, R18, RZ ;  /* 0x0000001203027224 */ /* 0x000fce00078e02ff */
.L_x_518:
[----:B------:R-:W-:Y:S05]  /*c420*/  BSYNC B1 ;  /* 0x0000000000017941 */ /* 0x000fea0003800000 */
.L_x_517:
[----:B0-----:R-:W-:Y:S01]  /*c430*/  @!P3 IMAD R3, R136, R17, R2 ;  /* 0x000000118803b224 */ /* 0x001fe200078e0202 */
[----:B------:R-:W-:Y:S04]  /*c440*/  BSSY B1, `(.L_x_519) ;  /* 0x0000006000017945 */ /* 0x000fe80003800000 */
[----:B------:R0:W-:Y:S01]  /*c450*/  @!P3 STG.E.U8 desc[UR36][R6.64+0xe0], R3 ;  /* 0x0000e0030600b986 */ /* 0x0001e2000c101124 */
[----:B------:R-:W-:Y:S05]  /*c460*/  @P5 BRA `(.L_x_520) ;  /* 0x00000000000c5947 */ /* 0x000fea0003800000 */
[----:B------:R-:W0:Y:S02]  /*c470*/  LDG.E.U8 R16, desc[UR36][R14.64+0xe1] ;  /* 0x0000e1240e107981 */ /* 0x000e24000c1e1100 */
[----:B0-----:R-:W-:-:S05]  /*c480*/  PRMT R3, R16, 0x8880, RZ ;  /* 0x0000888010037816 */ /* 0x001fca00000000ff */
[----:B------:R-:W-:-:S07]  /*c490*/  IMAD R2, R3, R18, RZ ;  /* 0x0000001203027224 */ /* 0x000fce00078e02ff */
.L_x_520:
[----:B------:R-:W-:Y:S05]  /*c4a0*/  BSYNC B1 ;  /* 0x0000000000017941 */ /* 0x000fea0003800000 */
.L_x_519:
[----:B------:R-:W-:Y:S01]  /*c4b0*/  @!P5 IMAD R137, R137, R17, R2 ;  /* 0x000000118989d224 */ /* 0x000fe200078e0202 */
[----:B------:R-:W-:Y:S04]  /*c4c0*/  BSSY B1, `(.L_x_521) ;  /* 0x0000006000017945 */ /* 0x000fe80003800000 */
[----:B------:R0:W-:Y:S01]  /*c4d0*/  @!P5 STG.E.U8 desc[UR36][R6.64+0xe1], R137 ;  /* 0x0000e1890600d986 */ /* 0x0001e2000c101124 */
[----:B------:R-:W-:Y:S05]  /*c4e0*/  @P6 BRA `(.L_x_522) ;  /* 0x00000000000c6947 */ /* 0x000fea0003800000 */
[----:B------:R-:W0:Y:S02]  /*c4f0*/  LDG.E.U8 R16, desc[UR36][R156.64+0xe0] ;  /* 0x0000e0249c107981 */ /* 0x000e24000c1e1100 */
[----:B0-----:R-:W-:-:S05]  /*c500*/  PRMT R3, R16, 0x8880, RZ ;  /* 0x0000888010037816 */ /* 0x001fca00000000ff */
[----:B------:R-:W-:-:S07]  /*c510*/  IMAD R2, R3, R18, RZ ;  /* 0x0000001203027224 */ /* 0x000fce00078e02ff */
.L_x_522:
[----:B------:R-:W-:Y:S05]  /*c520*/  BSYNC B1 ;  /* 0x0000000000017941 */ /* 0x000fea0003800000 */
.L_x_521:
[----:B0-----:R-:W-:Y:S01]  /*c530*/  @!P6 IMAD R3, R138, R17, R2 ;  /* 0x000000118a03e224 */ /* 0x001fe200078e0202 */
[----:B------:R-:W-:Y:S04]  /*c540*/  BSSY B1, `(.L_x_523) ;  /* 0x0000006000017945 */ /* 0x000fe80003800000 */
[----:B------:R0:W-:Y:S01]  /*c550*/  @!P6 STG.E.U8 desc[UR36][R8.64+0xe0], R3 ;  /* 0x0000e0030800e986 */ /* 0x0001e2000c101124 */
[----:B------:R-:W-:Y:S05]  /*c560*/  @P1 BRA `(.L_x_524) ;  /* 0x00000000000c1947 */ /* 0x000fea0003800000 */
[----:B------:R-:W0:Y:S02]  /*c570*/  LDG.E.U8 R16, desc[UR36][R156.64+0xe1] ;  /* 0x0000e1249c107981 */ /* 0x000e24000c1e1100 */
[----:B0-----:R-:W-:-:S05]  /*c580*/  PRMT R3, R16, 0x8880, RZ ;  /* 0x0000888010037816 */ /* 0x001fca00000000ff */
[----:B------:R-:W-:-:S07]  /*c590*/  IMAD R2, R3, R18, RZ ;  /* 0x0000001203027224 */ /* 0x000fce00078e02ff */
.L_x_524:
[----:B------:R-:W-:Y:S05]  /*c5a0*/  BSYNC B1 ;  /* 0x0000000000017941 */ /* 0x000fea0003800000 */
.L_x_523:
        /* <DEDUP_REMOVED lines=12> */
.L_x_526:
[----:B------:R-:W-:Y:S05]  /*c670*/  BSYNC B1 ;  /* 0x0000000000017941 */ /* 0x000fea0003800000 */
.L_x_525:
[----:B0-----:R-:W-:Y:S01]  /*c680*/  @!P5 IMAD R3, R140, R17, R2 ;  /* 0x000000118c03d224 */ /* 0x001fe200078e0202 */
[----:B------:R-:W-:Y:S04]  /*c690*/  BSSY B1, `(.L_x_527) ;  /* 0x0000006000017945 */ /* 0x000fe80003800000 */
[----:B------:R0:W-:Y:S01]  /*c6a0*/  @!P5 STG.E.U8 desc[UR36][R6.64+0xe8], R3 ;  /* 0x0000e8030600d986 */ /* 0x0001e2000c101124 */
[----:B------:R-:W-:Y:S05]  /*c6b0*/  @P3 BRA `(.L_x_528) ;  /* 0x00000000000c3947 */ /* 0x000fea0003800000 */
[----:B------:R-:W0:Y:S02]  /*c6c0*/  LDG.E.U8 R16, desc[UR36][R14.64+0xe9] ;  /* 0x0000e9240e107981 */ /* 0x000e24000c1e1100 */
[----:B0-----:R-:W-:-:S05]  /*c6d0*/  PRMT R3, R16, 0x8880, RZ ;  /* 0x0000888010037816 */ /* 0x001fca00000000ff */
[----:B------:R-:W-:-:S07]  /*c6e0*/  IMAD R2, R3, R18, RZ ;  /* 0x0000001203027224 */ /* 0x000fce00078e02ff */
.L_x_528:
[----:B------:R-:W-:Y:S05]  /*c6f0*/  BSYNC B1 ;  /* 0x0000000000017941 */ /* 0x000fea0003800000 */
.L_x_527:
[----:B------:R-:W-:Y:S01]  /*c700*/  @!P3 IMAD R141, R141, R17, R2 ;  /* 0x000000118d8db224 */ /* 0x000fe200078e0202 */
[----:B------:R-:W-:Y:S04]  /*c710*/  BSSY B1, `(.L_x_529) ;  /* 0x0000006000017945 */ /* 0x000fe80003800000 */
[----:B------:R0:W-:Y:S01]  /*c720*/  @!P3 STG.E.U8 desc[UR36][R6.64+0xe9], R141 ;  /* 0x0000e98d0600b986 */ /* 0x0001e2000c101124 */
[----:B------:R-:W-:Y:S05]  /*c730*/  @P1 BRA `(.L_x_530) ;  /* 0x00000000000c1947 */ /* 0x000fea0003800000 */
[----:B------:R-:W0:Y:S02]  /*c740*/  LDG.E.U8 R16, desc[UR36][R156.64+0xe8] ;  /* 0x0000e8249c107981 */ /* 0x000e24000c1e1100 */
[----:B0-----:R-:W-:-:S05]  /*c750*/  PRMT R3, R16, 0x8880, RZ ;  /* 0x0000888010037816 */ /* 0x001fca00000000ff */
[----:B------:R-:W-:-:S07]  /*c760*/  IMAD R2, R3, R18, RZ ;  /* 0x0000001203027224 */ /* 0x000fce00078e02ff */
.L_x_530:
[----:B------:R-:W-:Y:S05]  /*c770*/  BSYNC B1 ;  /* 0x0000000000017941 */ /* 0x000fea0003800000 */
.L_x_529:
[----:B0-----:R-:W-:Y:S01]  /*c780*/  @!P1 IMAD R3, R142, R17, R2 ;  /* 0x000000118e039224 */ /* 0x001fe200078e0202 */
[----:B------:R-:W-:Y:S04]  /*c790*/  BSSY B1, `(.L_x_531) ;  /* 0x0000006000017945 */ /* 0x000fe80003800000 */
[----:B------:R0:W-:Y:S01]  /*c7a0*/  @!P1 STG.E.U8 desc[UR36][R8.64+0xe8], R3 ;  /* 0x0000e80308009986 */ /* 0x0001e2000c101124 */
[----:B------:R-:W-:Y:S05]  /*c7b0*/  @P6 BRA `(.L_x_532) ;  /* 0x00000000000c6947 */ /* 0x000fea0003800000 */
[----:B------:R-:W0:Y:S02]  /*c7c0*/  LDG.E.U8 R16, desc[UR36][R156.64+0xe9] ;  /* 0x0000e9249c107981 */ /* 0x000e24000c1e1100 */
[----:B0-----:R-:W-:-:S05]  /*c7d0*/  PRMT R3, R16, 0x8880, RZ ;  /* 0x0000888010037816 */ /* 0x001fca00000000ff */
[----:B------:R-:W-:-:S07]  /*c7e0*/  IMAD R2, R3, R18, RZ ;  /* 0x0000001203027224 */ /* 0x000fce00078e02ff */
.L_x_532:
[----:B------:R-:W-:Y:S05]  /*c7f0*/  BSYNC B1 ;  /* 0x0000000000017941 */ /* 0x000fea0003800000 */
.L_x_531:
[----:B------:R-:W-:Y:S01]  /*c800*/  @!P6 IMAD R143, R143, R17, R2 ;  /* 0x000000118f8fe224 */ /* 0x000fe200078e0202 */
[----:B------:R-:W-:Y:S04]  /*c810*/  BSSY B1, `(.L_x_533) ;  /* 0x0000006000017945 */ /* 0x000fe80003800000 */
[----:B------:R0:W-:Y:S01]  /*c820*/  @!P6 STG.E.U8 desc[UR36][R8.64+0xe9], R143 ;  /* 0x0000e98f0800e986 */ /* 0x0001e2000c101124 */
[----:B------:R-:W-:Y:S05]  /*c830*/  @P4 BRA `(.L_x_534) ;  /* 0x00000000000c4947 */ /* 0x000fea0003800000 */
[----:B------:R-:W0:Y:S02]  /*c840*/  LDG.E.U8 R16, desc[UR36][R14.64+0xf0] ;  /* 0x0000f0240e107981 */ /* 0x000e24000c1e1100 */
[----:B0-----:R-:W-:-:S05]  /*c850*/  PRMT R3, R16, 0x8880, RZ ;  /* 0x0000888010037816 */ /* 0x001fca00000000ff */
[----:B------:R-:W-:-:S07]  /*c860*/  IMAD R2, R3, R18, RZ ;  /* 0x0000001203027224 */ /* 0x000fce00078e02ff */
.L_x_534:
[----:B------:R-:W-:Y:S05]  /*c870*/  BSYNC B1 ;  /* 0x0000000000017941 */ /* 0x000fea0003800000 */
.L_x_533:
[----:B------:R-:W-:Y:S01]  /*c880*/  ISETP.LT.OR P3, PT, R0, 0xf2, !P2 ;  /* 0x000000f20000780c */ /* 0x000fe20005761670 */
[----:B0-----:R-:W-:Y:S01]  /*c890*/  @!P4 IMAD R3, R144, R17, R2 ;  /* 0x000000119003c224 */ /* 0x001fe200078e0202 */
[----:B------:R-:W-:Y:S01]  /*c8a0*/  BSSY B1, `(.L_x_535) ;  /* 0x000000b000017945 */ /* 0x000fe20003800000 */
[C---:B------:R-:W-:Y:S02]  /*c8b0*/  ISETP.LT.OR P1, PT, R0.reuse, 0xf1, !P0 ;  /* 0x000000f10000780c */ /* 0x040fe40004721670 */
[C---:B------:R-:W-:Y:S01]  /*c8c0*/  ISETP.LT.OR P5, PT, R0.reuse, 0xf2, !P0 ;  /* 0x000000f20000780c */ /* 0x040fe200047a1670 */
[----:B------:R0:W-:Y:S01]  /*c8d0*/  @!P4 STG.E.U8 desc[UR36][R6.64+0xf0], R3 ;  /* 0x0000f0030600c986 */ /* 0x0001e2000c101124 */
[C---:B------:R-:W-:Y:S02]  /*c8e0*/  ISETP.LT.OR P4, PT, R0.reuse, 0xf9, !P2 ;  /* 0x000000f90000780c */ /* 0x040fe40005781670 */
[C---:B------:R-:W-:Y:S02]  /*c8f0*/  ISETP.LT.OR P2, PT, R0.reuse, 0xfa, !P2 ;  /* 0x000000fa0000780c */ /* 0x040fe40005741670 */
[----:B------:R-:W-:-:S02]  /*c900*/  ISETP.LT.OR P6, PT, R0, 0xf9, !P0 ;  /* 0x000000f90000780c */ /* 0x000fc400047c1670 */
[----:B------:R-:W-:Y:S11]  /*c910*/  @P3 BRA `(.L_x_536) ;  /* 0x00000000000c3947 */ /* 0x000ff60003800000 */
[----:B------:R-:W0:Y:S02]  /*c920*/  LDG.E.U8 R16, desc[UR36][R14.64+0xf1] ;  /* 0x0000f1240e107981 */ /* 0x000e24000c1e1100 */
[----:B0-----:R-:W-:-:S05]  /*c930*/  PRMT R3, R16, 0x8880, RZ ;  /* 0x0000888010037816 */ /* 0x001fca00000000ff */
[----:B------:R-:W-:-:S07]  /*c940*/  IMAD R2, R3, R18, RZ ;  /* 0x0000001203027224 */ /* 0x000fce00078e02ff */
.L_x_536:
[----:B------:R-:W-:Y:S05]  /*c950*/  BSYNC B1 ;  /* 0x0000000000017941 */ /* 0x000fea0003800000 */
.L_x_535:
[----:B------:R-:W-:Y:S01]  /*c960*/  @!P3 IMAD R145, R145, R17, R2 ;  /* 0x000000119191b224 */ /* 0x000fe200078e0202 */
[----:B------:R-:W-:Y:S04]  /*c970*/  BSSY B1, `(.L_x_537) ;  /* 0x0000006000017945 */ /* 0x000fe80003800000 */
[----:B------:R0:W-:Y:S01]  /*c980*/  @!P3 STG.E.U8 desc[UR36][R6.64+0xf1], R145 ;  /* 0x0000f1910600b986 */ /* 0x0001e2000c101124 */
[----:B------:R-:W-:Y:S05]  /*c990*/  @P1 BRA `(.L_x_538) ;  /* 0x00000000000c1947 */ /* 0x000fea0003800000 */
[----:B------:R-:W0:Y:S02]  /*c9a0*/  LDG.E.U8 R16, desc[UR36][R156.64+0xf0] ;  /* 0x0000f0249c107981 */ /* 0x000e24000c1e1100 */
[----:B0-----:R-:W-:-:S05]  /*c9b0*/  PRMT R3, R16, 0x8880, RZ ;  /* 0x0000888010037816 */ /* 0x001fca00000000ff */
[----:B------:R-:W-:-:S07]  /*c9c0*/  IMAD R2, R3, R18, RZ ;  /* 0x0000001203027224 */ /* 0x000fce00078e02ff */
.L_x_538:
[----:B------:R-:W-:Y:S05]  /*c9d0*/  BSYNC B1 ;  /* 0x0000000000017941 */ /* 0x000fea0003800000 */
.L_x_537:
[----:B0-----:R-:W-:Y:S01]  /*c9e0*/  @!P1 IMAD R3, R146, R17, R2 ;  /* 0x0000001192039224 */ /* 0x001fe200078e0202 */
[----:B------:R-:W-:Y:S04]  /*c9f0*/  BSSY B1, `(.L_x_539) ;  /* 0x0000006000017945 */ /* 0x000fe80003800000 */
[----:B------:R0:W-:Y:S01]  /*ca00*/  @!P1 STG.E.U8 desc[UR36][R8.64+0xf0], R3 ;  /* 0x0000f00308009986 */ /* 0x0001e2000c101124 */
[----:B------:R-:W-:Y:S05]  /*ca10*/  @P5 BRA `(.L_x_540) ;  /* 0x00000000000c5947 */ /* 0x000fea0003800000 */
[----:B------:R-:W0:Y:S02]  /*ca20*/  LDG.E.U8 R16, desc[UR36][R156.64+0xf1] ;  /* 0x0000f1249c107981 */ /* 0x000e24000c1e1100 */
[----:B0-----:R-:W-:-:S05]  /*ca30*/  PRMT R3, R16, 0x8880, RZ ;  /* 0x0000888010037816 */ /* 0x001fca00000000ff */
[----:B------:R-:W-:-:S07]  /*ca40*/  IMAD R2, R3, R18, RZ ;  /* 0x0000001203027224 */ /* 0x000fce00078e02ff */
.L_x_540:
[----:B------:R-:W-:Y:S05]  /*ca50*/  BSYNC B1 ;  /* 0x0000000000017941 */ /* 0x000fea0003800000 */
.L_x_539:
[----:B------:R-:W-:Y:S01]  /*ca60*/  @!P5 IMAD R147, R147, R17, R2 ;  /* 0x000000119393d224 */ /* 0x000fe200078e0202 */
[----:B------:R-:W-:Y:S04]  /*ca70*/  BSSY B1, `(.L_x_541) ;  /* 0x0000006000017945 */ /* 0x000fe80003800000 */
[----:B------:R0:W-:Y:S01]  /*ca80*/  @!P5 STG.E.U8 desc[UR36][R8.64+0xf1], R147 ;  /* 0x0000f1930800d986 */ /* 0x0001e2000c101124 */
[----:B------:R-:W-:Y:S05]  /*ca90*/  @P4 BRA `(.L_x_542) ;  /* 0x00000000000c4947 */ /* 0x000fea0003800000 */
[----:B------:R-:W0:Y:S02]  /*caa0*/  LDG.E.U8 R16, desc[UR36][R14.64+0xf8] ;  /* 0x0000f8240e107981 */ /* 0x000e24000c1e1100 */
[----:B0-----:R-:W-:-:S05]  /*cab0*/  PRMT R3, R16, 0x8880, RZ ;  /* 0x0000888010037816 */ /* 0x001fca00000000ff */
[----:B------:R-:W-:-:S07]  /*cac0*/  IMAD R2, R3, R18, RZ ;  /* 0x0000001203027224 */ /* 0x000fce00078e02ff */
.L_x_542:
[----:B------:R-:W-:Y:S05]  /*cad0*/  BSYNC B1 ;  /* 0x0000000000017941 */ /* 0x000fea0003800000 */
.L_x_541:
[----:B0-----:R-:W-:Y:S01]  /*cae0*/  @!P4 IMAD R3, R148, R17, R2 ;  /* 0x000000119403c224 */ /* 0x001fe200078e0202 */
[----:B------:R-:W-:Y:S04]  /*caf0*/  BSSY B1, `(.L_x_543) ;  /* 0x0000006000017945 */ /* 0x000fe80003800000 */
[----:B------:R0:W-:Y:S01]  /*cb00*/  @!P4 STG.E.U8 desc[UR36][R6.64+0xf8], R3 ;  /* 0x0000f8030600c986 */ /* 0x0001e2000c101124 */
[----:B------:R-:W-:Y:S05]  /*cb10*/  @P2 BRA `(.L_x_544) ;  /* 0x00000000000c2947 */ /* 0x000fea0003800000 */
[----:B------:R-:W0:Y:S02]  /*cb20*/  LDG.E.U8 R16, desc[UR36][R14.64+0xf9] ;  /* 0x0000f9240e107981 */ /* 0x000e24000c1e1100 */
[----:B0-----:R-:W-:-:S05]  /*cb30*/  PRMT R3, R16, 0x8880, RZ ;  /* 0x0000888010037816 */ /* 0x001fca00000000ff */
[----:B------:R-:W-:-:S07]  /*cb40*/  IMAD R2, R3, R18, RZ ;  /* 0x0000001203027224 */ /* 0x000fce00078e02ff */
.L_x_544:
[----:B------:R-:W-:Y:S05]  /*cb50*/  BSYNC B1 ;  /* 0x0000000000017941 */ /* 0x000fea0003800000 */
.L_x_543:
[----:B------:R-:W-:Y:S01]  /*cb60*/  @!P2 IMAD R149, R149, R17, R2 ;  /* 0x000000119595a224 */ /* 0x000fe200078e0202 */
[----:B------:R-:W-:Y:S04]  /*cb70*/  BSSY B1, `(.L_x_545) ;  /* 0x0000006000017945 */ /* 0x000fe80003800000 */
[----:B------:R0:W-:Y:S01]  /*cb80*/  @!P2 STG.E.U8 desc[UR36][R6.64+0xf9], R149 ;  /* 0x0000f9950600a986 */ /* 0x0001e2000c101124 */
[----:B------:R-:W-:Y:S05]  /*cb90*/  @P6 BRA `(.L_x_546) ;  /* 0x00000000000c6947 */ /* 0x000fea0003800000 */
[----:B------:R-:W0:Y:S02]  /*cba0*/  LDG.E.U8 R16, desc[UR36][R156.64+0xf8] ;  /* 0x0000f8249c107981 */ /* 0x000e24000c1e1100 */
[----:B0-----:R-:W-:-:S05]  /*cbb0*/  PRMT R3, R16, 0x8880, RZ ;  /* 0x0000888010037816 */ /* 0x001fca00000000ff */
[----:B------:R-:W-:-:S07]  /*cbc0*/  IMAD R2, R3, R18, RZ ;  /* 0x0000001203027224 */ /* 0x000fce00078e02ff */
.L_x_546:
[----:B------:R-:W-:Y:S05]  /*cbd0*/  BSYNC B1 ;  /* 0x0000000000017941 */ /* 0x000fea0003800000 */
.L_x_545:
[----:B0-----:R-:W-:Y:S01]  /*cbe0*/  @!P6 IMAD R3, R150, R17, R2 ;  /* 0x000000119603e224 */ /* 0x001fe200078e0202 */
[----:B------:R-:W-:Y:S01]  /*cbf0*/  ISETP.LT.OR P0, PT, R0, 0xfa, !P0 ;  /* 0x000000fa0000780c */ /* 0x000fe20004701670 */
[----:B------:R-:W-:Y:S03]  /*cc00*/  BSSY B1, `(.L_x_547) ;  /* 0x0000006000017945 */ /* 0x000fe60003800000 */
[----:B------:R0:W-:Y:S09]  /*cc10*/  @!P6 STG.E.U8 desc[UR36][R8.64+0xf8], R3 ;  /* 0x0000f8030800e986 */ /* 0x0001f2000c101124 */
[----:B------:R-:W-:Y:S05]  /*cc20*/  @P0 BRA `(.L_x_548) ;  /* 0x00000000000c0947 */ /* 0x000fea0003800000 */
[----:B------:R-:W0:Y:S02]  /*cc30*/  LDG.E.U8 R16, desc[UR36][R156.64+0xf9] ;  /* 0x0000f9249c107981 */ /* 0x000e24000c1e1100 */
[----:B0-----:R-:W-:-:S05]  /*cc40*/  PRMT R3, R16, 0x8880, RZ ;  /* 0x0000888010037816 */ /* 0x001fca00000000ff */
[----:B------:R-:W-:-:S07]  /*cc50*/  IMAD R2, R3, R18, RZ ;  /* 0x0000001203027224 */ /* 0x000fce00078e02ff */
.L_x_548:
[----:B------:R-:W-:Y:S05]  /*cc60*/  BSYNC B1 ;  /* 0x0000000000017941 */ /* 0x000fea0003800000 */
.L_x_547:
[----:B------:R-:W-:Y:S01]  /*cc70*/  IMAD R151, R151, R17, R2 ;  /* 0x0000001197977224 */ /* 0x000fe200078e0202 */
[----:B------:R-:W-:Y:S06]  /*cc80*/  @P0 BRA `(.L_x_549) ;  /* 0x0000003800180947 */ /* 0x000fec0003800000 */
[----:B------:R0:W-:Y:S01]  /*cc90*/  STG.E.U8 desc[UR36][R8.64+0xf9], R151 ;  /* 0x0000f99708007986 */ /* 0x0001e2000c101124 */
[----:B------:R-:W-:Y:S05]  /*cca0*/  BRA `(.L_x_549) ;  /* 0x0000003800107947 */ /* 0x000fea0003800000 */
.L_x_36:
[----:B------:R-:W2:Y:S04]  /*ccb0*/  LDL.LU R2, [R1] ;  /* 0x0000000001027983 */ /* 0x000ea80000300800 */
[----:B------:R-:W3:Y:S04]  /*ccc0*/  LDL.LU R3, [R1+0xc] ;  /* 0x00000c0001037983 */ /* 0x000ee80000300800 */
[----:B------:R-:W4:Y:S04]  /*ccd0*/  LDL.LU R12, [R1+0x14] ;  /* 0x00001400010c7983 */ /* 0x000f280000300800 */
[----:B------:R-:W5:Y:S04]  /*cce0*/  LDL.LU R13, [R1+0x98] ;  /* 0x00009800010d7983 */ /* 0x000f680000300800 */
        /* <DEDUP_REMOVED lines=61> */
[----:B------:R-:W5:Y:S01]  /*d0c0*/  LDL.LU R178, [R1+0x194] ;  /* 0x0001940001b27983 */ /* 0x000f620000300800 */
[----:B------:R-:W-:-:S03]  /*d0d0*/  ISETP.GE.AND P0, PT, R154, 0x1, PT ;  /* 0x000000019a00780c */ /* 0x000fc60003f06270 */
[----:B------:R-:W5:Y:S04]  /*d0e0*/  LDL.LU R177, [R1+0x198] ;  /* 0x0001980001b17983 */ /* 0x000f680000300800 */
[----:B------:R-:W5:Y:S04]  /*d0f0*/  LDL.LU R176, [R1+0x19c] ;  /* 0x00019c0001b07983 */ /* 0x000f680000300800 */
[----:B------:R-:W5:Y:S04]  /*d100*/  LDL.LU R175, [R1+0x1a0] ;  /* 0x0001a00001af7983 */ /* 0x000f680000300800 */
[----:B------:R-:W5:Y:S01]  /*d110*/  LDL.LU R174, [R1+0x1a4] ;  /* 0x0001a40001ae7983 */ /* 0x000f620000300800 */
[----:B------:R-:W-:-:S03]  /*d120*/  ISETP.LT.OR P1, PT, R0, 0x1, !P0 ;  /* 0x000000010000780c */ /* 0x000fc60004721670 */
        /* <DEDUP_REMOVED lines=13> */
[----:B--2---:R-:W-:-:S03]  /*d200*/  @!P1 IMAD R2, R2, R17, RZ ;  /* 0x0000001102029224 */ /* 0x004fc600078e02ff */
[----:B------:R-:W2:Y:S04]  /*d210*/  LDL.LU R160, [R1+0x1dc] ;  /* 0x0001dc0001a07983 */ /* 0x000ea80000300800 */
        /* <DEDUP_REMOVED lines=8> */
[----:B------:R0:W-:Y:S04]  /*d2a0*/  @!P1 STG.E.U8 desc[UR36][R4.64], R2 ;  /* 0x0000000204009986 */ /* 0x0001e8000c101124 */
[----:B0-----:R-:W3:Y:S01]  /*d2b0*/  LDL.LU R2, [R1+0x4] ;  /* 0x0000040001027983 */ /* 0x001ee20000300800 */
[----:B------:R-:W-:-:S02]  /*d2c0*/  ISETP.LT.OR P1, PT, R0, 0x2, !P0 ;  /* 0x000000020000780c */ /* 0x000fc40004721670 */
[----:B------:R-:W-:-:S11]  /*d2d0*/  ISETP.GE.AND P2, PT, R154, 0x9, PT ;  /* 0x000000099a00780c */ /* 0x000fd60003f46270 */
[----:B---3--:R-:W-:-:S05]  /*d2e0*/  @!P1 IMAD R2, R2, R17, RZ ;  /* 0x0000001102029224 */ /* 0x008fca00078e02ff */
[----:B------:R0:W-:Y:S04]  /*d2f0*/  @!P1 STG.E.U8 desc[UR36][R4.64+0x1], R2 ;  /* 0x0000010204009986 */ /* 0x0001e8000c101124 */
[----:B0-----:R-:W3:Y:S01]  /*d300*/  LDL.LU R2, [R1+0x8] ;  /* 0x0000080001027983 */ /* 0x001ee20000300800 */
[C---:B------:R-:W-:Y:S02]  /*d310*/  ISETP.LT.OR P1, PT, R0.reuse, 0x1, !P2 ;  /* 0x000000010000780c */ /* 0x040fe40005721670 */
[C---:B------:R-:W-:Y:S02]  /*d320*/  ISETP.LT.OR P3, PT, R0.reuse, 0x2, !P2 ;  /* 0x000000020000780c */ /* 0x040fe40005761670 */
[----:B------:R-:W-:-:S09]  /*d330*/  ISETP.LT.OR P4, PT, R0, 0x9, !P0 ;  /* 0x000000090000780c */ /* 0x000fd20004781670 */
[----:B---3--:R-:W-:-:S05]  /*d340*/  @!P1 IMAD R2, R2, R17, RZ ;  /* 0x0000001102029224 */ /* 0x008fca00078e02ff */
[----:B------:R0:W-:Y:S04]  /*d350*/  @!P1 STG.E.U8 desc[UR36][R10.64], R2 ;  /* 0x000000020a009986 */ /* 0x0001e8000c101124 */
[----:B0-----:R-:W3:Y:S01]  /*d360*/  LDL.LU R2, [R1+0x10] ;  /* 0x0000100001027983 */ /* 0x001ee20000300800 */
[----:B------:R-:W-:Y:S01]  /*d370*/  @!P3 IMAD R3, R3, R17, RZ ;  /* 0x000000110303b224 */ /* 0x000fe200078e02ff */
[C---:B------:R-:W-:Y:S02]  /*d380*/  ISETP.LT.OR P1, PT, R0.reuse, 0xa, !P0 ;  /* 0x0000000a0000780c */ /* 0x040fe40004721670 */
[C---:B------:R-:W-:Y:S02]  /*d390*/  ISETP.LT.OR P5, PT, R0.reuse, 0x9, !P2 ;  /* 0x000000090000780c */ /* 0x040fe400057a1670 */
[----:B------:R0:W-:Y:S01]  /*d3a0*/  @!P3 STG.E.U8 desc[UR36][R10.64+0x1], R3 ;  /* 0x000001030a00b986 */ /* 0x0001e2000c101124 */
[----:B------:R-:W-:-:S03]  /*d3b0*/  ISETP.LT.OR P6, PT, R0, 0xa, !P2 ;  /* 0x0000000a0000780c */ /* 0x000fc600057c1670 */
[----:B0-----:R-:W5:Y:S01]  /*d3c0*/  LDL.LU R3, [R1+0x18] ;  /* 0x0000180001037983 */ /* 0x001f620000300800 */
[----:B---3--:R-:W-:-:S05]  /*d3d0*/  @!P4 IMAD R2, R2, R17, RZ ;  /* 0x000000110202c224 */ /* 0x008fca00078e02ff */
[----:B------:R0:W-:Y:S04]  /*d3e0*/  @!P4 STG.E.U8 desc[UR36][R4.64+0x8], R2 ;  /* 0x000008020400c986 */ /* 0x0001e8000c101124 */
[----:B0-----:R-:W3:Y:S01]  /*d3f0*/  LDL.LU R2, [R1+0x1c] ;  /* 0x00001c0001027983 */ /* 0x001ee20000300800 */
[-C--:B----4-:R-:W-:Y:S02]  /*d400*/  @!P1 IMAD R12, R12, R17.reuse, RZ ;  /* 0x000000110c0c9224 */ /* 0x090fe400078e02ff */
[----:B-----5:R-:W-:-:S03]  /*d410*/  @!P5 IMAD R3, R3, R17, RZ ;  /* 0x000000110303d224 */ /* 0x020fc600078e02ff */
[----:B------:R0:W-:Y:S04]  /*d420*/  @!P1 STG.E.U8 desc[UR36][R4.64+0x9], R12 ;  /* 0x0000090c04009986 */ /* 0x0001e8000c101124 */
[----:B------:R1:W-:Y:S04]  /*d430*/  @!P5 STG.E.U8 desc[UR36][R10.64+0x8], R3 ;  /* 0x000008030a00d986 */ /* 0x0003e8000c101124 */
[----:B0-----:R-:W4:Y:S04]  /*d440*/  LDL.LU R12, [R1+0x28] ;  /* 0x00002800010c7983 */ /* 0x001f280000300800 */
[----:B-1----:R-:W5:Y:S01]  /*d450*/  LDL.LU R3, [R1+0x20] ;  /* 0x0000200001037983 */ /* 0x002f620000300800 */
[----:B---3--:R-:W-:-:S05]  /*d460*/  @!P6 IMAD R2, R2, R17, RZ ;  /* 0x000000110202e224 */ /* 0x008fca00078e02ff */
[----:B------:R0:W-:Y:S04]  /*d470*/  @!P6 STG.E.U8 desc[UR36][R10.64+0x9], R2 ;  /* 0x000009020a00e986 */ /* 0x0001e8000c101124 */
[----:B0-----:R-:W3:Y:S01]  /*d480*/  LDL.LU R2, [R1+0x24] ;  /* 0x0000240001027983 */ /* 0x001ee20000300800 */
[C---:B------:R-:W-:Y:S02]  /*d490*/  ISETP.LT.OR P3, PT, R0.reuse, 0x11, !P0 ;  /* 0x000000110000780c */ /* 0x040fe40004761670 */
[----:B------:R-:W-:-:S11]  /*d4a0*/  ISETP.LT.OR P4, PT, R0, 0x12, !P0 ;  /* 0x000000120000780c */ /* 0x000fd60004781670 */
[----:B-----5:R-:W-:-:S05]  /*d4b0*/  @!P3 IMAD R3, R3, R17, RZ ;  /* 0x000000110303b224 */ /* 0x020fca00078e02ff */
[----:B------:R0:W-:Y:S04]  /*d4c0*/  @!P3 STG.E.U8 desc[UR36][R4.64+0x10], R3 ;  /* 0x000010030400b986 */ /* 0x0001e8000c101124 */
[----:B0-----:R-:W5:Y:S01]  /*d4d0*/  LDL.LU R3, [R1+0x2c] ;  /* 0x00002c0001037983 */ /* 0x001f620000300800 */
[----:B---3--:R-:W-:-:S05]  /*d4e0*/  @!P4 IMAD R2, R2, R17, RZ ;  /* 0x000000110202c224 */ /* 0x008fca00078e02ff */
[----:B------:R0:W-:Y:S04]  /*d4f0*/  @!P4 STG.E.U8 desc[UR36][R4.64+0x11], R2 ;  /* 0x000011020400c986 */ /* 0x0001e8000c101124 */
[----:B0-----:R-:W3:Y:S01]  /*d500*/  LDL.LU R2, [R1+0x30] ;  /* 0x0000300001027983 */ /* 0x001ee20000300800 */
[C---:B------:R-:W-:Y:S02]  /*d510*/  ISETP.LT.OR P1, PT, R0.reuse, 0x11, !P2 ;  /* 0x000000110000780c */ /* 0x040fe40005721670 */
[C---:B------:R-:W-:Y:S02]  /*d520*/  ISETP.LT.OR P5, PT, R0.reuse, 0x12, !P2 ;  /* 0x000000120000780c */ /* 0x040fe400057a1670 */
[----:B------:R-:W-:-:S09]  /*d530*/  ISETP.LT.OR P6, PT, R0, 0x19, !P0 ;  /* 0x000000190000780c */ /* 0x000fd200047c1670 */
        /* <DEDUP_REMOVED lines=43> */
[----:B-----5:R-:W-:-:S05]  /*d7f0*/  @!P6 IMAD R3, R3, R17, RZ ;  /* 0x000000110303e224 */ /* 0x020fca00078e02ff */
[----:B------:R0:W-:Y:S04]  /*d800*/  @!P6 STG.E.U8 desc[UR36][R4.64+0x29], R3 ;  /* 0x000029030400e986 */ /* 0x0001e8000c101124 */
[----:B0-----:R-:W5:Y:S01]  /*d810*/  LDL.LU R3, [R1+0x5c] ;  /* 0x00005c0001037983 */ /* 0x001f620000300800 */
        /* <DEDUP_REMOVED lines=48> */
[----:B------:R-:W-:-:S13]  /*db20*/  ISETP.LT.OR P5, PT, R0, 0x42, !P2 ;  /* 0x000000420000780c */ /* 0x000fda00057a1670 */
[----:B----4-:R-:W-:-:S05]  /*db30*/  @!P5 IMAD R12, R12, R17, RZ ;  /* 0x000000110c0cd224 */ /* 0x010fca00078e02ff */
[----:B------:R-:W-:Y:S01]  /*db40*/  @!P5 STG.E.U8 desc[UR36][R10.64+0x41], R12 ;  /* 0x0000410c0a00d986 */ /* 0x000fe2000c101124 */
[----:B---3--:R-:W-:-:S05]  /*db50*/  @!P4 IMAD R2, R2, R17, RZ ;  /* 0x000000110202c224 */ /* 0x008fca00078e02ff */
[----:B------:R0:W-:Y:S04]  /*db60*/  @!P4 STG.E.U8 desc[UR36][R10.64+0x40], R2 ;  /* 0x000040020a00c986 */ /* 0x0001e8000c101124 */
[----:B0-----:R-:W3:Y:S04]  /*db70*/  LDL.LU R2, [R1+0x90] ;  /* 0x0000900001027983 */ /* 0x001ee80000300800 */
[----:B------:R-:W4:Y:S01]  /*db80*/  LDL.LU R12, [R1+0xac] ;  /* 0x0000ac00010c7983 */ /* 0x000f220000300800 */
[C---:B------:R-:W-:Y:S02]  /*db90*/  ISETP.LT.OR P6, PT, R0.reuse, 0x49, !P0 ;  /* 0x000000490000780c */ /* 0x040fe400047c1670 */
[----:B------:R-:W-:-:S02]  /*dba0*/  ISETP.LT.OR P1, PT, R0, 0x4a, !P0 ;  /* 0x0000004a0000780c */ /* 0x000fc40004721670 */
[C---:B------:R-:W-:Y:S02]  /*dbb0*/  ISETP.LT.OR P3, PT, R0.reuse, 0x49, !P2 ;  /* 0x000000490000780c */ /* 0x040fe40005761670 */
[C---:B------:R-:W-:Y:S02]  /*dbc0*/  ISETP.LT.OR P4, PT, R0.reuse, 0x4a, !P2 ;  /* 0x0000004a0000780c */ /* 0x040fe40005781670 */
[----:B------:R-:W-:-:S07]  /*dbd0*/  ISETP.LT.OR P5, PT, R0, 0x51, !P0 ;  /* 0x000000510000780c */ /* 0x000fce00047a1670 */
[----:B-----5:R-:W-:-:S05]  /*dbe0*/  @!P1 IMAD R3, R3, R17, RZ ;  /* 0x0000001103039224 */ /* 0x020fca00078e02ff */
[----:B------:R4:W-:Y:S01]  /*dbf0*/  @!P1 STG.E.U8 desc[UR36][R4.64+0x49], R3 ;  /* 0x0000490304009986 */ /* 0x0009e2000c101124 */
[----:B------:R-:W-:Y:S01]  /*dc00*/  ISETP.LT.OR P1, PT, R0, 0x51, !P2 ;  /* 0x000000510000780c */ /* 0x000fe20005721670 */
[-C--:B------:R-:W-:Y:S02]  /*dc10*/  @!P3 IMAD R13, R13, R17.reuse, RZ ;  /* 0x000000110d0db224 */ /* 0x080fe400078e02ff */
[-C--:B------:R-:W-:Y:S02]  /*dc20*/  @!P4 IMAD R15, R15, R17.reuse, RZ ;  /* 0x000000110f0fc224 */ /* 0x080fe400078e02ff */
[----:B------:R-:W-:-:S08]  /*dc30*/  @!P5 IMAD R21, R21, R17, RZ ;  /* 0x000000111515d224 */ /* 0x000fd000078e02ff */
[-C--:B------:R-:W-:Y:S02]  /*dc40*/  @!P1 IMAD R153, R153, R17.reuse, RZ ;  /* 0x0000001199999224 */ /* 0x080fe400078e02ff */
[----:B---3--:R-:W-:-:S05]  /*dc50*/  @!P6 IMAD R2, R2, R17, RZ ;  /* 0x000000110202e224 */ /* 0x008fca00078e02ff */
[----:B------:R-:W-:Y:S01]  /*dc60*/  @!P6 STG.E.U8 desc[UR36][R4.64+0x48], R2 ;  /* 0x000048020400e986 */ /* 0x000fe2000c101124 */
[----:B------:R-:W-:-:S03]  /*dc70*/  ISETP.LT.OR P6, PT, R0, 0x52, !P0 ;  /* 0x000000520000780c */ /* 0x000fc600047c1670 */
[----:B------:R0:W-:Y:S01]  /*dc80*/  @!P3 STG.E.U8 desc[UR36][R10.64+0x48], R13 ;  /* 0x0000480d0a00b986 */ /* 0x0001e2000c101124 */
[----:B------:R-:W-:-:S03]  /*dc90*/  ISETP.LT.OR P3, PT, R0, 0x52, !P2 ;  /* 0x000000520000780c */ /* 0x000fc60005761670 */
[----:B------:R1:W-:Y:S01]  /*dca0*/  @!P4 STG.E.U8 desc[UR36][R10.64+0x49], R15 ;  /* 0x0000490f0a00c986 */ /* 0x0003e2000c101124 */
[----:B------:R-:W-:-:S05]  /*dcb0*/  ISETP.LT.OR P4, PT, R0, 0x59, !P0 ;  /* 0x000000590000780c */ /* 0x000fca0004781670 */
[----:B------:R-:W-:Y:S01]  /*dcc0*/  @!P6 IMAD R23, R23, R17, RZ ;  /* 0x000000111717e224 */ /* 0x000fe200078e02ff */
[----:B------:R3:W-:Y:S01]  /*dcd0*/  @!P5 STG.E.U8 desc[UR36][R4.64+0x50], R21 ;  /* 0x000050150400d986 */ /* 0x0007e2000c101124 */
[----:B------:R-:W-:-:S03]  /*dce0*/  ISETP.LT.OR P5, PT, R0, 0x5a, !P0 ;  /* 0x0000005a0000780c */ /* 0x000fc600047a1670 */
[----:B------:R5:W-:Y:S01]  /*dcf0*/  @!P6 STG.E.U8 desc[UR36][R4.64+0x51], R23 ;  /* 0x000051170400e986 */ /* 0x000be2000c101124 */
[----:B------:R-:W-:-:S03]  /*dd00*/  ISETP.LT.OR P6, PT, R0, 0x59, !P2 ;  /* 0x000000590000780c */ /* 0x000fc600057c1670 */
[----:B------:R-:W-:Y:S01]  /*dd10*/  @!P1 STG.E.U8 desc[UR36][R10.64+0x50], R153 ;  /* 0x000050990a009986 */ /* 0x000fe2000c101124 */
[----:B------:R-:W-:Y:S01]  /*dd20*/  ISETP.LT.OR P1, PT, R0, 0x5a, !P2 ;  /* 0x0000005a0000780c */ /* 0x000fe20005721670 */
[-C--:B----4-:R-:W-:Y:S02]  /*dd30*/  @!P3 IMAD R3, R12, R17.reuse, RZ ;  /* 0x000000110c03b224 */ /* 0x090fe400078e02ff */
[-C--:B0-----:R-:W-:Y:S02]  /*dd40*/  @!P4 IMAD R13, R235, R17.reuse, RZ ;  /* 0x00000011eb0dc224 */ /* 0x081fe400078e02ff */
[-C--:B-1----:R-:W-:Y:S01]  /*dd50*/  @!P5 IMAD R15, R234, R17.reuse, RZ ;  /* 0x00000011ea0fd224 */ /* 0x082fe200078e02ff */
[----:B------:R0:W-:Y:S03]  /*dd60*/  @!P3 STG.E.U8 desc[UR36][R10.64+0x51], R3 ;  /* 0x000051030a00b986 */ /* 0x0001e6000c101124 */
[----:B---3--:R-:W-:Y:S01]  /*dd70*/  @!P6 IMAD R21, R233, R17, RZ ;  /* 0x00000011e915e224 */ /* 0x008fe200078e02ff */
[----:B------:R1:W-:Y:S01]  /*dd80*/  @!P4 STG.E.U8 desc[UR36][R4.64+0x58], R13 ;  /* 0x0000580d0400c986 */ /* 0x0003e2000c101124 */
[----:B------:R-:W-:-:S02]  /*dd90*/  ISETP.LT.OR P3, PT, R0, 0x61, !P0 ;  /* 0x000000610000780c */ /* 0x000fc40004761670 */
[----:B-----5:R-:W-:Y:S01]  /*dda0*/  @!P1 IMAD R23, R232, R17, RZ ;  /* 0x00000011e8179224 */ /* 0x020fe200078e02ff */
[C---:B------:R-:W-:Y:S01]  /*ddb0*/  ISETP.LT.OR P4, PT, R0.reuse, 0x62, !P0 ;  /* 0x000000620000780c */ /* 0x040fe20004781670 */
[----:B------:R3:W-:Y:S01]  /*ddc0*/  @!P5 STG.E.U8 desc[UR36][R4.64+0x59], R15 ;  /* 0x0000590f0400d986 */ /* 0x0007e2000c101124 */
[----:B------:R-:W-:-:S03]  /*ddd0*/  ISETP.LT.OR P5, PT, R0, 0x61, !P2 ;  /* 0x000000610000780c */ /* 0x000fc600057a1670 */
[----:B------:R4:W-:Y:S01]  /*dde0*/  @!P6 STG.E.U8 desc[UR36][R10.64+0x58], R21 ;  /* 0x000058150a00e986 */ /* 0x0009e2000c101124 */
[----:B------:R-:W-:-:S03]  /*ddf0*/  ISETP.LT.OR P6, PT, R0, 0x62, !P2 ;  /* 0x000000620000780c */ /* 0x000fc600057c1670 */
[----:B------:R-:W-:Y:S01]  /*de00*/  @!P1 STG.E.U8 desc[UR36][R10.64+0x59], R23 ;  /* 0x000059170a009986 */ /* 0x000fe2000c101124 */
[----:B------:R-:W-:Y:S01]  /*de10*/  ISETP.LT.OR P1, PT, R0, 0x69, !P0 ;  /* 0x000000690000780c */ /* 0x000fe20004721670 */
[-C--:B0-----:R-:W-:Y:S02]  /*de20*/  @!P3 IMAD R3, R231, R17.reuse, RZ ;  /* 0x00000011e703b224 */ /* 0x081fe400078e02ff */
[-C--:B-1----:R-:W-:Y:S02]  /*de30*/  @!P4 IMAD R13, R230, R17.reuse, RZ ;  /* 0x00000011e60dc224 */ /* 0x082fe400078e02ff */
[-C--:B---3--:R-:W-:Y:S01]  /*de40*/  @!P5 IMAD R15, R229, R17.reuse, RZ ;  /* 0x00000011e50fd224 */ /* 0x088fe200078e02ff */
[----:B------:R0:W-:Y:S03]  /*de50*/  @!P3 STG.E.U8 desc[UR36][R4.64+0x60], R3 ;  /* 0x000060030400b986 */ /* 0x0001e6000c101124 */
[----:B----4-:R-:W-:Y:S01]  /*de60*/  @!P6 IMAD R21, R228, R17, RZ ;  /* 0x00000011e415e224 */ /* 0x010fe200078e02ff */
[----:B------:R1:W-:Y:S01]  /*de70*/  @!P4 STG.E.U8 desc[UR36][R4.64+0x61], R13 ;  /* 0x0000610d0400c986 */ /* 0x0003e2000c101124 */
[----:B------:R-:W-:-:S02]  /*de80*/  ISETP.LT.OR P3, PT, R0, 0x6a, !P0 ;  /* 0x0000006a0000780c */ /* 0x000fc40004761670 */
[----:B------:R-:W-:Y:S01]  /*de90*/  @!P1 IMAD R153, R227, R17, RZ ;  /* 0x00000011e3999224 */ /* 0x000fe200078e02ff */
        /* <DEDUP_REMOVED lines=131> */
[-C--:B----4-:R-:W-:Y:S01]  /*e6d0*/  @!P6 IMAD R21, R183, R17.reuse, RZ ;  /* 0x00000011b715e224 */ /* 0x090fe200078e02ff */
[----:B------:R1:W-:Y:S03]  /*e6e0*/  @!P4 STG.E.U8 desc[UR36][R10.64+0xb8], R13 ;  /* 0x0000b80d0a00c986 */ /* 0x0003e6000c101124 */
[----:B------:R-:W-:Y:S01]  /*e6f0*/  @!P1 IMAD R23, R182, R17, RZ ;  /* 0x00000011b6179224 */ /* 0x000fe200078e02ff */
[C---:B------:R-:W-:Y:S01]  /*e700*/  ISETP.LT.OR P3, PT, R0.reuse, 0xc1, !P2 ;  /* 0x000000c10000780c */ /* 0x040fe20005761670 */
[----:B------:R3:W-:Y:S01]  /*e710*/  @!P5 STG.E.U8 desc[UR36][R10.64+0xb9], R15 ;  /* 0x0000b90f0a00d986 */ /* 0x0007e2000c101124 */
[----:B------:R-:W-:-:S02]  /*e720*/  ISETP.LT.OR P4, PT, R0, 0xc2, !P2 ;  /* 0x000000c20000780c */ /* 0x000fc40005781670 */
[C---:B------:R-:W-:Y:S01]  /*e730*/  ISETP.LT.OR P5, PT, R0.reuse, 0xc9, !P0 ;  /* 0x000000c90000780c */ /* 0x040fe200047a1670 */
[----:B------:R4:W-:Y:S01]  /*e740*/  @!P6 STG.E.U8 desc[UR36][R4.64+0xc0], R21 ;  /* 0x0000c0150400e986 */ /* 0x0009e2000c101124 */
[----:B------:R-:W-:-:S03]  /*e750*/  ISETP.LT.OR P6, PT, R0, 0xca, !P0 ;  /* 0x000000ca0000780c */ /* 0x000fc600047c1670 */
[----:B------:R-:W-:Y:S01]  /*e760*/  @!P1 STG.E.U8 desc[UR36][R4.64+0xc1], R23 ;  /* 0x0000c11704009986 */ /* 0x000fe2000c101124 */
[----:B------:R-:W-:-:S03]  /*e770*/  ISETP.LT.OR P1, PT, R0, 0xc9, !P2 ;  /* 0x000000c90000780c */ /* 0x000fc60005721670 */
[-C--:B0-----:R-:W-:Y:S02]  /*e780*/  @!P3 IMAD R3, R181, R17.reuse, RZ ;  /* 0x00000011b503b224 */ /* 0x081fe400078e02ff */
[-C--:B-1----:R-:W-:Y:S02]  /*e790*/  @!P4 IMAD R13, R180, R17.reuse, RZ ;  /* 0x00000011b40dc224 */ /* 0x082fe400078e02ff */
[-C--:B---3--:R-:W-:Y:S02]  /*e7a0*/  @!P5 IMAD R15, R179, R17.reuse, RZ ;  /* 0x00000011b30fd224 */ /* 0x088fe400078e02ff */
[-C--:B----4-:R-:W-:Y:S01]  /*e7b0*/  @!P6 IMAD R21, R178, R17.reuse, RZ ;  /* 0x00000011b215e224 */ /* 0x090fe200078e02ff */
[----:B------:R0:W-:Y:S03]  /*e7c0*/  @!P3 STG.E.U8 desc[UR36][R10.64+0xc0], R3 ;  /* 0x0000c0030a00b986 */ /* 0x0001e6000c101124 */
[----:B------:R-:W-:Y:S01]  /*e7d0*/  @!P1 IMAD R153, R177, R17, RZ ;  /* 0x00000011b1999224 */ /* 0x000fe200078e02ff */
[----:B------:R1:W-:Y:S01]  /*e7e0*/  @!P4 STG.E.U8 desc[UR36][R10.64+0xc1], R13 ;  /* 0x0000c10d0a00c986 */ /* 0x0003e2000c101124 */
[----:B------:R-:W-:-:S02]  /*e7f0*/  ISETP.LT.OR P3, PT, R0, 0xca, !P2 ;  /* 0x000000ca0000780c */ /* 0x000fc40005761670 */
        /* <DEDUP_REMOVED lines=33> */
[----:B------:R4:W-:Y:S04]  /*ea10*/  @!P6 STG.E.U8 desc[UR36][R10.64+0xd9], R21 ;  /* 0x0000d9150a00e986 */ /* 0x0009e8000c101124 */
[----:B------:R-:W-:Y:S01]  /*ea20*/  @!P1 STG.E.U8 desc[UR36][R4.64+0xe0], R153 ;  /* 0x0000e09904009986 */ /* 0x000fe2000c101124 */
[C---:B------:R-:W-:Y:S02]  /*ea30*/  ISETP.LT.OR P1, PT, R0.reuse, 0xea, !P0 ;  /* 0x000000ea0000780c */ /* 0x040fe40004721670 */
[----:B------:R-:W-:Y:S01]  /*ea40*/  ISETP.LT.OR P6, PT, R0, 0xe9, !P0 ;  /* 0x000000e90000780c */ /* 0x000fe200047c1670 */
[-C--:B0-----:R-:W-:Y:S02]  /*ea50*/  @!P3 IMAD R3, R166, R17.reuse, RZ ;  /* 0x00000011a603b224 */ /* 0x081fe400078e02ff */
[----:B-1----:R-:W-:-:S02]  /*ea60*/  @!P4 IMAD R13, R165, R17, RZ ;  /* 0x00000011a50dc224 */ /* 0x002fc400078e02ff */
[----:B---3--:R-:W-:Y:S01]  /*ea70*/  @!P5 IMAD R15, R164, R17, RZ ;  /* 0x00000011a40fd224 */ /* 0x008fe200078e02ff */
[----:B------:R0:W-:Y:S01]  /*ea80*/  @!P3 STG.E.U8 desc[UR36][R4.64+0xe1], R3 ;  /* 0x0000e1030400b986 */ /* 0x0001e2000c101124 */
[----:B------:R-:W-:-:S04]  /*ea90*/  ISETP.LT.OR P3, PT, R0, 0xe9, !P2 ;  /* 0x000000e90000780c */ /* 0x000fc80005761670 */
[-C--:B------:R-:W-:Y:S01]  /*eaa0*/  @!P1 IMAD R23, R162, R17.reuse, RZ ;  /* 0x00000011a2179224 */ /* 0x080fe200078e02ff */
[----:B------:R2:W-:Y:S01]  /*eab0*/  @!P4 STG.E.U8 desc[UR36][R10.64+0xe0], R13 ;  /* 0x0000e00d0a00c986 */ /* 0x0005e2000c101124 */
[----:B----4-:R-:W-:Y:S01]  /*eac0*/  @!P6 IMAD R21, R163, R17, RZ ;  /* 0x00000011a315e224 */ /* 0x010fe200078e02ff */
[C---:B------:R-:W-:Y:S02]  /*ead0*/  ISETP.LT.OR P4, PT, R0.reuse, 0xea, !P2 ;  /* 0x000000ea0000780c */ /* 0x040fe40005781670 */
[----:B------:R1:W-:Y:S01]  /*eae0*/  @!P5 STG.E.U8 desc[UR36][R10.64+0xe1], R15 ;  /* 0x0000e10f0a00d986 */ /* 0x0003e2000c101124 */
[----:B------:R-:W-:-:S03]  /*eaf0*/  ISETP.LT.OR P5, PT, R0, 0xf1, !P0 ;  /* 0x000000f10000780c */ /* 0x000fc600047a1670 */
[----:B------:R-:W-:Y:S01]  /*eb00*/  @!P1 STG.E.U8 desc[UR36][R4.64+0xe9], R23 ;  /* 0x0000e91704009986 */ /* 0x000fe2000c101124 */
[----:B------:R-:W-:-:S03]  /*eb10*/  ISETP.LT.OR P1, PT, R0, 0xf2, !P0 ;  /* 0x000000f20000780c */ /* 0x000fc60004721670 */
[----:B------:R3:W-:Y:S01]  /*eb20*/  @!P6 STG.E.U8 desc[UR36][R4.64+0xe8], R21 ;  /* 0x0000e8150400e986 */ /* 0x0007e2000c101124 */
[----:B------:R-:W-:Y:S01]  /*eb30*/  ISETP.LT.OR P6, PT, R0, 0xf1, !P2 ;  /* 0x000000f10000780c */ /* 0x000fe200057c1670 */
[-C--:B0-----:R-:W-:Y:S02]  /*eb40*/  @!P3 IMAD R3, R161, R17.reuse, RZ ;  /* 0x00000011a103b224 */ /* 0x081fe400078e02ff */
[-C--:B--2---:R-:W-:Y:S02]  /*eb50*/  @!P4 IMAD R13, R160, R17.reuse, RZ ;  /* 0x00000011a00dc224 */ /* 0x084fe400078e02ff */
[-C--:B-1----:R-:W-:Y:S01]  /*eb60*/  @!P5 IMAD R15, R159, R17.reuse, RZ ;  /* 0x000000119f0fd224 */ /* 0x082fe200078e02ff */
[----:B------:R0:W-:Y:S01]  /*eb70*/  @!P3 STG.E.U8 desc[UR36][R10.64+0xe8], R3 ;  /* 0x0000e8030a00b986 */ /* 0x0001e2000c101124 */
[----:B------:R-:W-:Y:S02]  /*eb80*/  ISETP.LT.OR P3, PT, R0, 0xf2, !P2 ;  /* 0x000000f20000780c */ /* 0x000fe40005761670 */
[-C--:B---3--:R-:W-:Y:S01]  /*eb90*/  @!P1 IMAD R21, R158, R17.reuse, RZ ;  /* 0x000000119e159224 */ /* 0x088fe200078e02ff */
[----:B------:R1:W-:Y:S03]  /*eba0*/  @!P4 STG.E.U8 desc[UR36][R10.64+0xe9], R13 ;  /* 0x0000e90d0a00c986 */ /* 0x0003e6000c101124 */
[----:B------:R-:W-:Y:S01]  /*ebb0*/  @!P6 IMAD R23, R157, R17, RZ ;  /* 0x000000119d17e224 */ /* 0x000fe200078e02ff */
[C---:B------:R-:W-:Y:S01]  /*ebc0*/  ISETP.LT.OR P4, PT, R0.reuse, 0xf9, !P0 ;  /* 0x000000f90000780c */ /* 0x040fe20004781670 */
[----:B------:R-:W-:Y:S01]  /*ebd0*/  @!P1 STG.E.U8 desc[UR36][R4.64+0xf1], R21 ;  /* 0x0000f11504009986 */ /* 0x000fe2000c101124 */
[----:B------:R-:W-:-:S02]  /*ebe0*/  ISETP.LT.OR P0, PT, R0, 0xfa, !P0 ;  /* 0x000000fa0000780c */ /* 0x000fc40004701670 */
[----:B------:R-:W-:Y:S01]  /*ebf0*/  ISETP.GE.AND P1, PT, R154, 0x81, PT ;  /* 0x000000819a00780c */ /* 0x000fe20003f26270 */
[----:B------:R2:W-:Y:S01]  /*ec00*/  @!P5 STG.E.U8 desc[UR36][R4.64+0xf0], R15 ;  /* 0x0000f00f0400d986 */ /* 0x0005e2000c101124 */
[C---:B------:R-:W-:Y:S02]  /*ec10*/  ISETP.LT.OR P5, PT, R0.reuse, 0xf9, !P2 ;  /* 0x000000f90000780c */ /* 0x040fe400057a1670 */
[C---:B------:R-:W-:Y:S01]  /*ec20*/  ISETP.LT.OR P2, PT, R0.reuse, 0xfa, !P2 ;  /* 0x000000fa0000780c */ /* 0x040fe20005741670 */
[----:B------:R3:W-:Y:S01]  /*ec30*/  @!P6 STG.E.U8 desc[UR36][R10.64+0xf0], R23 ;  /* 0x0000f0170a00e986 */ /* 0x0007e2000c101124 */
[----:B------:R-:W-:Y:S01]  /*ec40*/  ISETP.LT.OR P6, PT, R0, 0x1, !P1 ;  /* 0x000000010000780c */ /* 0x000fe20004fc1670 */
[-C--:B0-----:R-:W-:Y:S02]  /*ec50*/  @!P3 IMAD R3, R156, R17.reuse, RZ ;  /* 0x000000119c03b224 */ /* 0x081fe400078e02ff */
[-C--:B-1----:R-:W-:Y:S02]  /*ec60*/  @!P4 IMAD R13, R152, R17.reuse, RZ ;  /* 0x00000011980dc224 */ /* 0x082fe400078e02ff */
[----:B------:R-:W-:Y:S01]  /*ec70*/  @!P0 IMAD R153, R22, R17, RZ ;  /* 0x0000001116998224 */ /* 0x000fe200078e02ff */
[----:B------:R0:W-:Y:S01]  /*ec80*/  @!P3 STG.E.U8 desc[UR36][R10.64+0xf1], R3 ;  /* 0x0000f1030a00b986 */ /* 0x0001e2000c101124 */
[----:B------:R-:W-:-:S02]  /*ec90*/  ISETP.GE.AND P3, PT, R154, 0x89, PT ;  /* 0x000000899a00780c */ /* 0x000fc40003f66270 */
[-C--:B--2---:R-:W-:Y:S02]  /*eca0*/  @!P5 IMAD R15, R20, R17.reuse, RZ ;  /* 0x00000011140fd224 */ /* 0x084fe400078e02ff */
[-C--:B------:R-:W-:Y:S01]  /*ecb0*/  @!P2 IMAD R21, R14, R17.reuse, RZ ;  /* 0x000000110e15a224 */ /* 0x080fe200078e02ff */
[----:B------:R-:W-:Y:S01]  /*ecc0*/  @!P0 STG.E.U8 desc[UR36][R4.64+0xf9], R153 ;  /* 0x0000f99904008986 */ /* 0x000fe2000c101124 */
[----:B---3--:R-:W-:Y:S01]  /*ecd0*/  @!P6 IMAD R23, R24, R17, RZ ;  /* 0x000000111817e224 */ /* 0x008fe200078e02ff */
[C---:B------:R-:W-:Y:S02]  /*ece0*/  ISETP.LT.OR P0, PT, R0.reuse, 0x2, !P1 ;  /* 0x000000020000780c */ /* 0x040fe40004f01670 */
[----:B------:R1:W-:Y:S01]  /*ecf0*/  @!P4 STG.E.U8 desc[UR36][R4.64+0xf8], R13 ;  /* 0x0000f80d0400c986 */ /* 0x0003e2000c101124 */
[----:B------:R-:W-:-:S03]  /*ed00*/  ISETP.LT.OR P4, PT, R0, 0x1, !P3 ;  /* 0x000000010000780c */ /* 0x000fc60005f81670 */
[----:B------:R-:W-:Y:S01]  /*ed10*/  @!P5 STG.E.U8 desc[UR36][R10.64+0xf8], R15 ;  /* 0x0000f80f0a00d986 */ /* 0x000fe2000c101124 */
[----:B------:R-:W-:-:S03]  /*ed20*/  ISETP.LT.OR P5, PT, R0, 0x2, !P3 ;  /* 0x000000020000780c */ /* 0x000fc60005fa1670 */
[----:B------:R-:W-:Y:S01]  /*ed30*/  @!P2 STG.E.U8 desc[UR36][R10.64+0xf9], R21 ;  /* 0x0000f9150a00a986 */ /* 0x000fe2000c101124 */
[----:B------:R-:W-:-:S03]  /*ed40*/  ISETP.LT.OR P2, PT, R0, 0x9, !P1 ;  /* 0x000000090000780c */ /* 0x000fc60004f41670 */
[----:B------:R-:W-:Y:S01]  /*ed50*/  @!P6 STG.E.U8 desc[UR36][R6.64], R23 ;  /* 0x000000170600e986 */ /* 0x000fe2000c101124 */
[----:B------:R-:W-:Y:S01]  /*ed60*/  ISETP.LT.OR P6, PT, R0, 0xa, !P1 ;  /* 0x0000000a0000780c */ /* 0x000fe20004fc1670 */
[-C--:B------:R-:W-:Y:S02]  /*ed70*/  @!P0 IMAD R25, R25, R17.reuse, RZ ;  /* 0x0000001119198224 */ /* 0x080fe400078e02ff */
[-C--:B0-----:R-:W-:Y:S02]  /*ed80*/  @!P4 IMAD R3, R26, R17.reuse, RZ ;  /* 0x000000111a03c224 */ /* 0x081fe400078e02ff */
[-C--:B------:R-:W-:Y:S01]  /*ed90*/  @!P5 IMAD R27, R27, R17.reuse, RZ ;  /* 0x000000111b1bd224 */ /* 0x080fe200078e02ff */
[----:B------:R-:W-:Y:S03]  /*eda0*/  @!P0 STG.E.U8 desc[UR36][R6.64+0x1], R25 ;  /* 0x0000011906008986 */ /* 0x000fe6000c101124 */
[----:B-1----:R-:W-:Y:S01]  /*edb0*/  @!P2 IMAD R5, R28, R17, RZ ;  /* 0x000000111c05a224 */ /* 0x002fe200078e02ff */
[----:B------:R0:W-:Y:S01]  /*edc0*/  @!P4 STG.E.U8 desc[UR36][R8.64], R3 ;  /* 0x000000030800c986 */ /* 0x0001e2000c101124 */
[----:B------:R-:W-:-:S02]  /*edd0*/  ISETP.LT.OR P0, PT, R0, 0xa, !P3 ;  /* 0x0000000a0000780c */ /* 0x000fc40005f01670 */
[----:B------:R-:W-:Y:S01]  /*ede0*/  @!P6 IMAD R29, R29, R17, RZ ;  /* 0x000000111d1de224 */ /* 0x000fe200078e02ff */
[C---:B------:R-:W-:Y:S01]  /*edf0*/  ISETP.LT.OR P4, PT, R0.reuse, 0x9, !P3 ;  /* 0x000000090000780c */ /* 0x040fe20005f81670 */
[----:B------:R-:W-:Y:S01]  /*ee00*/  @!P5 STG.E.U8 desc[UR36][R8.64+0x1], R27 ;  /* 0x0000011b0800d986 */ /* 0x000fe2000c101124 */
[----:B------:R-:W-:-:S03]  /*ee10*/  ISETP.LT.OR P5, PT, R0, 0x11, !P1 ;  /* 0x000000110000780c */ /* 0x000fc60004fa1670 */
[----:B------:R1:W-:Y:S01]  /*ee20*/  @!P2 STG.E.U8 desc[UR36][R6.64+0x8], R5 ;  /* 0x000008050600a986 */ /* 0x0003e2000c101124 */
[----:B------:R-:W-:-:S03]  /*ee30*/  ISETP.LT.OR P2, PT, R0, 0x12, !P1 ;  /* 0x000000120000780c */ /* 0x000fc60004f41670 */
[----:B------:R-:W-:Y:S01]  /*ee40*/  @!P6 STG.E.U8 desc[UR36][R6.64+0x9], R29 ;  /* 0x0000091d0600e986 */ /* 0x000fe2000c101124 */
[----:B------:R-:W-:Y:S01]  /*ee50*/  ISETP.LT.OR P6, PT, R0, 0x11, !P3 ;  /* 0x000000110000780c */ /* 0x000fe20005fc1670 */
[-C--:B------:R-:W-:Y:S02]  /*ee60*/  @!P0 IMAD R31, R31, R17.reuse, RZ ;  /* 0x000000111f1f8224 */ /* 0x080fe400078e02ff */
[-C--:B0-----:R-:W-:Y:S02]  /*ee70*/  @!P4 IMAD R3, R30, R17.reuse, RZ ;  /* 0x000000111e03c224 */ /* 0x081fe400078e02ff */
[-C--:B------:R-:W-:Y:S01]  /*ee80*/  @!P5 IMAD R11, R32, R17.reuse, RZ ;  /* 0x00000011200bd224 */ /* 0x080fe200078e02ff */
[----:B------:R-:W-:Y:S03]  /*ee90*/  @!P0 STG.E.U8 desc[UR36][R8.64+0x9], R31 ;  /* 0x0000091f08008986 */ /* 0x000fe6000c101124 */
[----:B------:R-:W-:Y:S01]  /*eea0*/  @!P2 IMAD R33, R33, R17, RZ ;  /* 0x000000112121a224 */ /* 0x000fe200078e02ff */
[----:B------:R0:W-:Y:S01]  /*eeb0*/  @!P4 STG.E.U8 desc[UR36][R8.64+0x8], R3 ;  /* 0x000008030800c986 */ /* 0x0001e2000c101124 */
[----:B------:R-:W-:-:S02]  /*eec0*/  ISETP.LT.OR P0, PT, R0, 0x12, !P3 ;  /* 0x000000120000780c */ /* 0x000fc40005f01670 */
[----:B-1----:R-:W-:Y:S01]  /*eed0*/  @!P6 IMAD R5, R34, R17, RZ ;  /* 0x000000112205e224 */ /* 0x002fe200078e02ff */
[C---:B------:R-:W-:Y:S01]  /*eee0*/  ISETP.LT.OR P4, PT, R0.reuse, 0x19, !P1 ;  /* 0x000000190000780c */ /* 0x040fe20004f81670 */
[----:B------:R-:W-:Y:S01]  /*eef0*/  @!P5 STG.E.U8 desc[UR36][R6.64+0x10], R11 ;  /* 0x0000100b0600d986 */ /* 0x000fe2000c101124 */
[----:B------:R-:W-:-:S03]  /*ef00*/  ISETP.LT.OR P5, PT, R0, 0x1a, !P1 ;  /* 0x0000001a0000780c */ /* 0x000fc60004fa1670 */
[----:B------:R-:W-:Y:S01]  /*ef10*/  @!P2 STG.E.U8 desc[UR36][R6.64+0x11], R33 ;  /* 0x000011210600a986 */ /* 0x000fe2000c101124 */
[----:B------:R-:W-:-:S03]  /*ef20*/  ISETP.LT.OR P2, PT, R0, 0x19, !P3 ;  /* 0x000000190000780c */ /* 0x000fc60005f41670 */
[----:B------:R1:W-:Y:S01]  /*ef30*/  @!P6 STG.E.U8 desc[UR36][R8.64+0x10], R5 ;  /* 0x000010050800e986 */ /* 0x0003e2000c101124 */
[----:B------:R-:W-:Y:S01]  /*ef40*/  ISETP.LT.OR P6, PT, R0, 0x1a, !P3 ;  /* 0x0000001a0000780c */ /* 0x000fe20005fc1670 */
[-C--:B------:R-:W-:Y:S02]  /*ef50*/  @!P0 IMAD R35, R35, R17.reuse, RZ ;  /* 0x0000001123238224 */ /* 0x080fe400078e02ff */
[-C--:B0-----:R-:W-:Y:S02]  /*ef60*/  @!P4 IMAD R3, R36, R17.reuse, RZ ;  /* 0x000000112403c224 */ /* 0x081fe400078e02ff */
[-C--:B------:R-:W-:Y:S01]  /*ef70*/  @!P5 IMAD R37, R37, R17.reuse, RZ ;  /* 0x000000112525d224 */ /* 0x080fe200078e02ff */
[----:B------:R-:W-:Y:S01]  /*ef80*/  @!P0 STG.E.U8 desc[UR36][R8.64+0x11], R35 ;  /* 0x0000112308008986 */ /* 0x000fe2000c101124 */
[----:B------:R-:W-:Y:S02]  /*ef90*/  ISETP.LT.OR P0, PT, R0, 0x22, !P1 ;  /* 0x000000220000780c */ /* 0x000fe40004f01670 */
[----:B-1----:R-:W-:-:S04]  /*efa0*/  @!P2 IMAD R5, R38, R17, RZ ;  /* 0x000000112605a224 */ /* 0x002fc800078e02ff */
[----:B------:R-:W-:Y:S01]  /*efb0*/  @!P6 IMAD R39, R39, R17, RZ ;  /* 0x000000112727e224 */ /* 0x000fe200078e02ff */
[----:B------:R0:W-:Y:S01]  /*efc0*/  @!P4 STG.E.U8 desc[UR36][R6.64+0x18], R3 ;  /* 0x000018030600c986 */ /* 0x0001e2000c101124 */
[----:B------:R-:W-:-:S03]  /*efd0*/  ISETP.LT.OR P4, PT, R0, 0x21, !P1 ;  /* 0x000000210000780c */ /* 0x000fc60004f81670 */
        /* <DEDUP_REMOVED lines=216> */
[-C--:B0-----:R-:W-:Y:S02]  /*fd60*/  @!P4 IMAD R3, R110, R17.reuse, RZ ;  /* 0x000000116e03c224 */ /* 0x081fe400078e02ff */
[-C--:B------:R-:W-:Y:S02]  /*fd70*/  @!P0 IMAD R111, R111, R17.reuse, RZ ;  /* 0x000000116f6f8224 */ /* 0x080fe400078e02ff */
[-C--:B------:R-:W-:Y:S01]  /*fd80*/  @!P5 IMAD R11, R112, R17.reuse, RZ ;  /* 0x00000011700bd224 */ /* 0x080fe200078e02ff */
[----:B------:R0:W-:Y:S03]  /*fd90*/  @!P4 STG.E.U8 desc[UR36][R8.64+0xa8], R3 ;  /* 0x0000a8030800c986 */ /* 0x0001e6000c101124 */
[-C--:B------:R-:W-:Y:S01]  /*fda0*/  @!P2 IMAD R113, R113, R17.reuse, RZ ;  /* 0x000000117171a224 */ /* 0x080fe200078e02ff */
[----:B------:R-:W-:Y:S03]  /*fdb0*/  @!P0 STG.E.U8 desc[UR36][R8.64+0xa9], R111 ;  /* 0x0000a96f08008986 */ /* 0x000fe6000c101124 */
[----:B-1----:R-:W-:Y:S01]  /*fdc0*/  @!P6 IMAD R5, R114, R17, RZ ;  /* 0x000000117205e224 */ /* 0x002fe200078e02ff */
[C---:B------:R-:W-:Y:S01]  /*fdd0*/  ISETP.LT.OR P0, PT, R0.reuse, 0xb2, !P3 ;  /* 0x000000b20000780c */ /* 0x040fe20005f01670 */
[----:B------:R-:W-:Y:S01]  /*fde0*/  @!P5 STG.E.U8 desc[UR36][R6.64+0xb0], R11 ;  /* 0x0000b00b0600d986 */ /* 0x000fe2000c101124 */
[----:B------:R-:W-:-:S02]  /*fdf0*/  ISETP.LT.OR P5, PT, R0, 0xba, !P1 ;  /* 0x000000ba0000780c */ /* 0x000fc40004fa1670 */
[C---:B------:R-:W-:Y:S01]  /*fe00*/  ISETP.LT.OR P4, PT, R0.reuse, 0xb9, !P1 ;  /* 0x000000b90000780c */ /* 0x040fe20004f81670 */
[----:B------:R-:W-:Y:S01]  /*fe10*/  @!P2 STG.E.U8 desc[UR36][R6.64+0xb1], R113 ;  /* 0x0000b1710600a986 */ /* 0x000fe2000c101124 */
[----:B------:R-:W-:-:S03]  /*fe20*/  ISETP.LT.OR P2, PT, R0, 0xb9, !P3 ;  /* 0x000000b90000780c */ /* 0x000fc60005f41670 */
[----:B------:R1:W-:Y:S01]  /*fe30*/  @!P6 STG.E.U8 desc[UR36][R8.64+0xb0], R5 ;  /* 0x0000b0050800e986 */ /* 0x0003e2000c101124 */
[----:B------:R-:W-:-:S03]  /*fe40*/  ISETP.LT.OR P6, PT, R0, 0xba, !P3 ;  /* 0x000000ba0000780c */ /* 0x000fc60005fc1670 */
[-C--:B------:R-:W-:Y:S02]  /*fe50*/  @!P0 IMAD R115, R115, R17.reuse, RZ ;  /* 0x0000001173738224 */ /* 0x080fe400078e02ff */
[-C--:B------:R-:W-:Y:S02]  /*fe60*/  @!P5 IMAD R117, R117, R17.reuse, RZ ;  /* 0x000000117575d224 */ /* 0x080fe400078e02ff */
[-C--:B0-----:R-:W-:Y:S01]  /*fe70*/  @!P4 IMAD R3, R116, R17.reuse, RZ ;  /* 0x000000117403c224 */ /* 0x081fe200078e02ff */
[----:B------:R-:W-:Y:S01]  /*fe80*/  @!P0 STG.E.U8 desc[UR36][R8.64+0xb1], R115 ;  /* 0x0000b17308008986 */ /* 0x000fe2000c101124 */
[----:B------:R-:W-:Y:S01]  /*fe90*/  ISETP.LT.OR P0, PT, R0, 0xc1, !P1 ;  /* 0x000000c10000780c */ /* 0x000fe20004f01670 */
[----:B-1----:R-:W-:-:S03]  /*fea0*/  @!P2 IMAD R5, R118, R17, RZ ;  /* 0x000000117605a224 */ /* 0x002fc600078e02ff */
[----:B------:R-:W-:Y:S01]  /*feb0*/  @!P6 IMAD R119, R119, R17, RZ ;  /* 0x000000117777e224 */ /* 0x000fe200078e02ff */
[----:B------:R-:W-:Y:S01]  /*fec0*/  @!P5 STG.E.U8 desc[UR36][R6.64+0xb9], R117 ;  /* 0x0000b9750600d986 */ /* 0x000fe2000c101124 */
[----:B------:R-:W-:-:S03]  /*fed0*/  ISETP.LT.OR P5, PT, R0, 0xc2, !P1 ;  /* 0x000000c20000780c */ /* 0x000fc60004fa1670 */
[----:B------:R0:W-:Y:S01]  /*fee0*/  @!P4 STG.E.U8 desc[UR36][R6.64+0xb8], R3 ;  /* 0x0000b8030600c986 */ /* 0x0001e2000c101124 */
[----:B------:R-:W-:-:S03]  /*fef0*/  ISETP.LT.OR P4, PT, R0, 0xc1, !P3 ;  /* 0x000000c10000780c */ /* 0x000fc60005f81670 */
[----:B------:R-:W-:Y:S01]  /*ff00*/  @!P6 STG.E.U8 desc[UR36][R8.64+0xb9], R119 ;  /* 0x0000b9770800e986 */ /* 0x000fe2000c101124 */
[----:B------:R-:W-:-:S03]  /*ff10*/  ISETP.LT.OR P6, PT, R0, 0xc2, !P3 ;  /* 0x000000c20000780c */ /* 0x000fc60005fc1670 */
[----:B------:R1:W-:Y:S01]  /*ff20*/  @!P2 STG.E.U8 desc[UR36][R8.64+0xb8], R5 ;  /* 0x0000b8050800a986 */ /* 0x0003e2000c101124 */
[----:B------:R-:W-:Y:S01]  /*ff30*/  ISETP.LT.OR P2, PT, R0, 0xc9, !P1 ;  /* 0x000000c90000780c */ /* 0x000fe20004f41670 */
[-C--:B------:R-:W-:Y:S02]  /*ff40*/  @!P0 IMAD R11, R120, R17.reuse, RZ ;  /* 0x00000011780b8224 */ /* 0x080fe400078e02ff */
[-C--:B------:R-:W-:Y:S02]  /*ff50*/  @!P5 IMAD R121, R121, R17.reuse, RZ ;  /* 0x000000117979d224 */ /* 0x080fe400078e02ff */
[-C--:B0-----:R-:W-:Y:S01]  /*ff60*/  @!P4 IMAD R3, R122, R17.reuse, RZ ;  /* 0x000000117a03c224 */ /* 0x081fe200078e02ff */
[----:B------:R0:W-:Y:S03]  /*ff70*/  @!P0 STG.E.U8 desc[UR36][R6.64+0xc0], R11 ;  /* 0x0000c00b06008986 */ /* 0x0001e6000c101124 */
[-C--:B------:R-:W-:Y:S01]  /*ff80*/  @!P6 IMAD R123, R123, R17.reuse, RZ ;  /* 0x000000117b7be224 */ /* 0x080fe200078e02ff */
[----:B------:R-:W-:Y:S01]  /*ff90*/  ISETP.LT.OR P0, PT, R0, 0xca, !P1 ;  /* 0x000000ca0000780c */ /* 0x000fe20004f01670 */
[----:B------:R-:W-:Y:S02]  /*ffa0*/  @!P5 STG.E.U8 desc[UR36][R6.64+0xc1], R121 ;  /* 0x0000c1790600d986 */ /* 0x000fe4000c101124 */
[----:B-1----:R-:W-:Y:S01]  /*ffb0*/  @!P2 IMAD R5, R124, R17, RZ ;  /* 0x000000117c05a224 */ /* 0x002fe200078e02ff */
[C---:B------:R-:W-:Y:S01]  /*ffc0*/  ISETP.LT.OR P5, PT, R0.reuse, 0xc9, !P3 ;  /* 0x000000c90000780c */ /* 0x040fe20005fa1670 */
[----:B------:R1:W-:Y:S01]  /*ffd0*/  @!P4 STG.E.U8 desc[UR36][R8.64+0xc0], R3 ;  /* 0x0000c0030800c986 */ /* 0x0003e2000c101124 */
        /* <DEDUP_REMOVED lines=8> */
[----:B------:R-:W-:Y:S03]  /*10060*/  @!P0 STG.E.U8 desc[UR36][R6.64+0xc9], R125 ;  /* 0x0000c97d06008986 */ /* 0x000fe6000c101124 */
[-C--:B-1----:R-:W-:Y:S01]  /*10070*/  @!P6 IMAD R3, R128, R17.reuse, RZ ;  /* 0x000000118003e224 */ /* 0x082fe200078e02ff */
[----:B------:R0:W-:Y:S03]  /*10080*/  @!P5 STG.E.U8 desc[UR36][R8.64+0xc8], R11 ;  /* 0x0000c80b0800d986 */ /* 0x0001e6000c101124 */
[----:B------:R-:W-:Y:S01]  /*10090*/  @!P2 IMAD R129, R129, R17, RZ ;  /* 0x000000118181a224 */ /* 0x000fe200078e02ff */
[C---:B------:R-:W-:Y:S01]  /*100a0*/  ISETP.LT.OR P0, PT, R0.reuse, 0xd1, !P3 ;  /* 0x000000d10000780c */ /* 0x040fe20005f01670 */
[----:B------:R-:W-:Y:S01]  /*100b0*/  @!P4 STG.E.U8 desc[UR36][R8.64+0xc9], R127 ;  /* 0x0000c97f0800c986 */ /* 0x000fe2000c101124 */
[----:B------:R-:W-:-:S02]  /*100c0*/  ISETP.LT.OR P5, PT, R0, 0xd2, !P3 ;  /* 0x000000d20000780c */ /* 0x000fc40005fa1670 */
[C---:B------:R-:W-:Y:S01]  /*100d0*/  ISETP.LT.OR P4, PT, R0.reuse, 0xd9, !P1 ;  /* 0x000000d90000780c */ /* 0x040fe20004f81670 */
[----:B------:R1:W-:Y:S01]  /*100e0*/  @!P6 STG.E.U8 desc[UR36][R6.64+0xd0], R3 ;  /* 0x0000d0030600e986 */ /* 0x0003e2000c101124 */
[----:B------:R-:W-:-:S03]  /*100f0*/  ISETP.LT.OR P6, PT, R0, 0xda, !P1 ;  /* 0x000000da0000780c */ /* 0x000fc60004fc1670 */
[----:B------:R-:W-:Y:S01]  /*10100*/  @!P2 STG.E.U8 desc[UR36][R6.64+0xd1], R129 ;  /* 0x0000d1810600a986 */ /* 0x000fe2000c101124 */
[----:B------:R-:W-:-:S03]  /*10110*/  ISETP.LT.OR P2, PT, R0, 0xd9, !P3 ;  /* 0x000000d90000780c */ /* 0x000fc60005f41670 */
[-C--:B--2---:R-:W-:Y:S02]  /*10120*/  @!P0 IMAD R5, R130, R17.reuse, RZ ;  /* 0x0000001182058224 */ /* 0x084fe400078e02ff */
[-C--:B------:R-:W-:Y:S02]  /*10130*/  @!P5 IMAD R131, R131, R17.reuse, RZ ;  /* 0x000000118383d224 */ /* 0x080fe400078e02ff */
[-C--:B0-----:R-:W-:Y:S02]  /*10140*/  @!P4 IMAD R11, R132, R17.reuse, RZ ;  /* 0x00000011840bc224 */ /* 0x081fe400078e02ff */
[-C--:B------:R-:W-:Y:S01]  /*10150*/  @!P6 IMAD R133, R133, R17.reuse, RZ ;  /* 0x000000118585e224 */ /* 0x080fe200078e02ff */
[----:B------:R0:W-:Y:S03]  /*10160*/  @!P0 STG.E.U8 desc[UR36][R8.64+0xd0], R5 ;  /* 0x0000d00508008986 */ /* 0x0001e6000c101124 */
[----:B-1----:R-:W-:Y:S01]  /*10170*/  @!P2 IMAD R3, R134, R17, RZ ;  /* 0x000000118603a224 */ /* 0x002fe200078e02ff */
[----:B------:R-:W-:Y:S01]  /*10180*/  @!P5 STG.E.U8 desc[UR36][R8.64+0xd1], R131 ;  /* 0x0000d1830800d986 */ /* 0x000fe2000c101124 */
[----:B------:R-:W-:-:S02]  /*10190*/  ISETP.LT.OR P0, PT, R0, 0xda, !P3 ;  /* 0x000000da0000780c */ /* 0x000fc40005f01670 */
        /* <DEDUP_REMOVED lines=14> */
[----:B------:R-:W-:Y:S01]  /*10280*/  @!P4 STG.E.U8 desc[UR36][R6.64+0xe1], R137 ;  /* 0x0000e1890600c986 */ /* 0x000fe2000c101124 */
[----:B------:R-:W-:-:S02]  /*10290*/  ISETP.LT.OR P0, PT, R0, 0xe9, !P1 ;  /* 0x000000e90000780c */ /* 0x000fc40004f01670 */
[C---:B------:R-:W-:Y:S01]  /*102a0*/  ISETP.LT.OR P4, PT, R0.reuse, 0xea, !P1 ;  /* 0x000000ea0000780c */ /* 0x040fe20004f81670 */
[----:B------:R1:W-:Y:S01]  /*102b0*/  @!P6 STG.E.U8 desc[UR36][R8.64+0xe0], R11 ;  /* 0x0000e00b0800e986 */ /* 0x0003e2000c101124 */
[C---:B------:R-:W-:Y:S02]  /*102c0*/  ISETP.LT.OR P6, PT, R0.reuse, 0xe9, !P3 ;  /* 0x000000e90000780c */ /* 0x040fe40005fc1670 */
[C---:B------:R-:W-:Y:S01]  /*102d0*/  ISETP.LT.OR P5, PT, R0.reuse, 0xea, !P3 ;  /* 0x000000ea0000780c */ /* 0x040fe20005fa1670 */
[----:B------:R-:W-:Y:S01]  /*102e0*/  @!P2 STG.E.U8 desc[UR36][R8.64+0xe1], R139 ;  /* 0x0000e18b0800a986 */ /* 0x000fe2000c101124 */
[----:B------:R-:W-:-:S05]  /*102f0*/  ISETP.LT.OR P2, PT, R0, 0xf1, !P1 ;  /* 0x000000f10000780c */ /* 0x000fca0004f41670 */
[-C--:B--2---:R-:W-:Y:S02]  /*10300*/  @!P0 IMAD R3, R140, R17.reuse, RZ ;  /* 0x000000118c038224 */ /* 0x084fe400078e02ff */
[-C--:B------:R-:W-:Y:S02]  /*10310*/  @!P4 IMAD R141, R141, R17.reuse, RZ ;  /* 0x000000118d8dc224 */ /* 0x080fe400078e02ff */
[-C--:B0-----:R-:W-:Y:S02]  /*10320*/  @!P6 IMAD R5, R142, R17.reuse, RZ ;  /* 0x000000118e05e224 */ /* 0x081fe400078e02ff */
[-C--:B------:R-:W-:Y:S02]  /*10330*/  @!P5 IMAD R143, R143, R17.reuse, RZ ;  /* 0x000000118f8fd224 */ /* 0x080fe400078e02ff */
[----:B-1----:R-:W-:Y:S01]  /*10340*/  @!P2 IMAD R11, R144, R17, RZ ;  /* 0x00000011900ba224 */ /* 0x002fe200078e02ff */
[----:B------:R0:W-:Y:S01]  /*10350*/  @!P0 STG.E.U8 desc[UR36][R6.64+0xe8], R3 ;  /* 0x0000e80306008986 */ /* 0x0001e2000c101124 */
[----:B------:R-:W-:-:S03]  /*10360*/  ISETP.LT.OR P0, PT, R0, 0xf2, !P1 ;  /* 0x000000f20000780c */ /* 0x000fc60004f01670 */
[----:B------:R-:W-:Y:S01]  /*10370*/  @!P4 STG.E.U8 desc[UR36][R6.64+0xe9], R141 ;  /* 0x0000e98d0600c986 */ /* 0x000fe2000c101124 */
[----:B------:R-:W-:-:S03]  /*10380*/  ISETP.LT.OR P4, PT, R0, 0xf1, !P3 ;  /* 0x000000f10000780c */ /* 0x000fc60005f81670 */
[----:B------:R-:W-:Y:S01]  /*10390*/  @!P6 STG.E.U8 desc[UR36][R8.64+0xe8], R5 ;  /* 0x0000e8050800e986 */ /* 0x000fe2000c101124 */
[----:B------:R-:W-:-:S03]  /*103a0*/  ISETP.LT.OR P6, PT, R0, 0xf2, !P3 ;  /* 0x000000f20000780c */ /* 0x000fc60005fc1670 */
[----:B------:R-:W-:Y:S01]  /*103b0*/  @!P5 STG.E.U8 desc[UR36][R8.64+0xe9], R143 ;  /* 0x0000e98f0800d986 */ /* 0x000fe2000c101124 */
[----:B------:R-:W-:-:S03]  /*103c0*/  ISETP.LT.OR P5, PT, R0, 0xf9, !P3 ;  /* 0x000000f90000780c */ /* 0x000fc60005fa1670 */
[----:B------:R1:W-:Y:S01]  /*103d0*/  @!P2 STG.E.U8 desc[UR36][R6.64+0xf0], R11 ;  /* 0x0000f00b0600a986 */ /* 0x0003e2000c101124 */
[C---:B------:R-:W-:Y:S02]  /*103e0*/  ISETP.LT.OR P2, PT, R0.reuse, 0xf9, !P1 ;  /* 0x000000f90000780c */ /* 0x040fe40004f41670 */
[C---:B------:R-:W-:Y:S02]  /*103f0*/  ISETP.LT.OR P1, PT, R0.reuse, 0xfa, !P1 ;  /* 0x000000fa0000780c */ /* 0x040fe40004f21670 */
[----:B------:R-:W-:Y:S01]  /*10400*/  ISETP.LT.OR P3, PT, R0, 0xfa, !P3 ;  /* 0x000000fa0000780c */ /* 0x000fe20005f61670 */
[-C--:B------:R-:W-:Y:S02]  /*10410*/  @!P0 IMAD R145, R145, R17.reuse, RZ ;  /* 0x0000001191918224 */ /* 0x080fe400078e02ff */
[-C--:B0-----:R-:W-:Y:S02]  /*10420*/  @!P4 IMAD R3, R146, R17.reuse, RZ ;  /* 0x000000119203c224 */ /* 0x081fe400078e02ff */
[----:B------:R-:W-:-:S02]  /*10430*/  @!P6 IMAD R147, R147, R17, RZ ;  /* 0x000000119393e224 */ /* 0x000fc400078e02ff */
[-C--:B-1----:R-:W-:Y:S02]  /*10440*/  @!P5 IMAD R11, R150, R17.reuse, RZ ;  /* 0x00000011960bd224 */ /* 0x082fe400078e02ff */
[-C--:B------:R-:W-:Y:S02]  /*10450*/  @!P2 IMAD R5, R148, R17.reuse, RZ ;  /* 0x000000119405a224 */ /* 0x080fe400078e02ff */
[-C--:B------:R-:W-:Y:S02]  /*10460*/  @!P1 IMAD R149, R149, R17.reuse, RZ ;  /* 0x0000001195959224 */ /* 0x080fe400078e02ff */
[----:B------:R-:W-:Y:S01]  /*10470*/  @!P3 IMAD R151, R151, R17, RZ ;  /* 0x000000119797b224 */ /* 0x000fe200078e02ff */
[----:B------:R0:W-:Y:S04]  /*10480*/  @!P0 STG.E.U8 desc[UR36][R6.64+0xf1], R145 ;  /* 0x0000f19106008986 */ /* 0x0001e8000c101124 */
[----:B------:R0:W-:Y:S04]  /*10490*/  @!P4 STG.E.U8 desc[UR36][R8.64+0xf0], R3 ;  /* 0x0000f0030800c986 */ /* 0x0001e8000c101124 */
[----:B------:R0:W-:Y:S04]  /*104a0*/  @!P6 STG.E.U8 desc[UR36][R8.64+0xf1], R147 ;  /* 0x0000f1930800e986 */ /* 0x0001e8000c101124 */
[----:B------:R0:W-:Y:S04]  /*104b0*/  @!P2 STG.E.U8 desc[UR36][R6.64+0xf8], R5 ;  /* 0x0000f8050600a986 */ /* 0x0001e8000c101124 */
[----:B------:R0:W-:Y:S04]  /*104c0*/  @!P1 STG.E.U8 desc[UR36][R6.64+0xf9], R149 ;  /* 0x0000f99506009986 */ /* 0x0001e8000c101124 */
[----:B------:R0:W-:Y:S04]  /*104d0*/  @!P5 STG.E.U8 desc[UR36][R8.64+0xf8], R11 ;  /* 0x0000f80b0800d986 */ /* 0x0001e8000c101124 */
[----:B------:R0:W-:Y:S02]  /*104e0*/  @!P3 STG.E.U8 desc[UR36][R8.64+0xf9], R151 ;  /* 0x0000f9970800b986 */ /* 0x0001e4000c101124 */
.L_x_549:
[----:B------:R-:W-:Y:S05]  /*104f0*/  BSYNC B0 ;  /* 0x0000000000007941 */ /* 0x000fea0003800000 */
.L_x_35:
[----:B0-----:R-:W2:Y:S04]  /*10500*/  LDL.LU R3, [R1+0x200] ;  /* 0x0002000001037983 */ /* 0x001ea80000300800 */
[----:B------:R-:W2:Y:S01]  /*10510*/  LDL.LU R2, [R1+0x204] ;  /* 0x0002040001027983 */ /* 0x000ea20000300800 */
[----:B------:R-:W-:Y:S01]  /*10520*/  ULDC UR4, c[0x0][0xc] ;  /* 0x0000030000047ab9 */ /* 0x000fe20000000800 */
[----:B------:R-:W-:Y:S01]  /*10530*/  ULDC UR5, c[0x0][0x10] ;  /* 0x0000040000057ab9 */ /* 0x000fe20000000800 */
[----:B------:R-:W2:Y:S01]  /*10540*/  LDC R5, c[0x0][0x14] ;  /* 0x00000500ff057b82 */ /* 0x000ea20000000800 */
[----:B------:R-:W-:Y:S01]  /*10550*/  UIMAD.WIDE.U32 UR4, UR4, UR5, URZ ;  /* 0x00000005040472a5 */ /* 0x000fe2000f8e003f */
[----:B------:R-:W-:Y:S01]  /*10560*/  PRMT R0, RZ, 0x7610, R0 ;  /* 0x00007610ff007816 */ /* 0x000fe20000000000 */
[----:B------:R-:W-:Y:S01]  /*10570*/  UMOV UR41, 0xffffffff ;  /* 0xffffffff00297882 */ /* 0x000fe20000000000 */
[----:B------:R-:W-:-:S03]  /*10580*/  UMOV UR43, 0xffffffff ;  /* 0xffffffff002b7882 */ /* 0x000fc60000000000 */
[----:B--2---:R-:W-:-:S04]  /*10590*/  IMAD.WIDE.U32 R2, R5, UR4, R2 ;  /* 0x0000000405027c25 */ /* 0x004fc8000f8e0002 */
[----:B------:R-:W-:Y:S01]  /*105a0*/  IMAD R5, R5, UR5, RZ ;  /* 0x0000000505057c24 */ /* 0x000fe2000f8e02ff */
[----:B------:R-:W-:Y:S01]  /*105b0*/  ULDC.64 UR4, c[0x0][0x650] ;  /* 0x0001940000047ab9 */ /* 0x000fe20000000a00 */
[----:B-1-3--:R-:W-:Y:S01]  /*105c0*/  IMAD.MOV.U32 R6, RZ, RZ, R2 ;  /* 0x000000ffff067224 */ /* 0x00afe200078e0002 */
[----:B------:R-:W-:Y:S01]  /*105d0*/  ISETP.GE.U32.AND P0, PT, R2, UR4, PT ;  /* 0x0000000402007c0c */ /* 0x000fe2000bf06070 */
[----:B------:R-:W-:-:S05]  /*105e0*/  IMAD.IADD R4, R3, 0x1, R5 ;  /* 0x0000000103047824 */ /* 0x000fca00078e0205 */
[----:B------:R0:W-:Y:S01]  /*105f0*/  STL [R1+0x200], R4 ;  /* 0x0002000401007387 */ /* 0x0001e20000100800 */
[----:B------:R-:W-:-:S03]  /*10600*/  ISETP.GE.U32.AND.EX P0, PT, R4, UR5, PT, P0 ;  /* 0x0000000504007c0c */ /* 0x000fc6000bf06100 */
[----:B------:R0:W-:Y:S10]  /*10610*/  STL [R1+0x204], R6 ;  /* 0x0002040601007387 */ /* 0x0001f40000100800 */
[----:B0-----:R-:W-:Y:S05]  /*10620*/  @P0 BRA `(.L_x_550) ;  /* 0x0000000400880947 */ /* 0x001fea0003800000 */
[----:B------:R-:W0:Y:S01]  /*10630*/  S2UR UR6, SR_CTAID.X ;  /* 0x00000000000679c3 */ /* 0x000e220000002500 */
[----:B------:R-:W-:Y:S01]  /*10640*/  ULDC.64 UR12, c[0x0][0x628] ;  /* 0x00018a00000c7ab9 */ /* 0x000fe20000000a00 */
[----:B------:R-:W-:Y:S01]  /*10650*/  ULDC UR4, c[0x0][0x150] ;  /* 0x0000540000047ab9 */ /* 0x000fe20000000800 */
[----:B------:R-:W-:Y:S01]  /*10660*/  ISETP.NE.U32.AND P0, PT, RZ, UR12, PT ;  /* 0x0000000cff007c0c */ /* 0x000fe2000bf05070 */
[----:B------:R-:W-:Y:S01]  /*10670*/  ULDC UR15, c[0x0][0x630] ;  /* 0x00018c00000f7ab9 */ /* 0x000fe20000000800 */
[----:B------:R-:W-:Y:S01]  /*10680*/  R2UR UR16, R6 ;  /* 0x00000000061072ca */ /* 0x000fe200000e0000 */
[----:B------:R-:W-:Y:S01]  /*10690*/  ULDC UR19, c[0x0][0x154] ;  /* 0x0000550000137ab9 */ /* 0x000fe20000000800 */
[----:B------:R-:W-:Y:S01]  /*106a0*/  ISETP.NE.AND.EX P0, PT, RZ, UR13, PT, P0 ;  /* 0x0000000dff007c0c */ /* 0x000fe2000bf05300 */
[----:B------:R-:W1:Y:S01]  /*106b0*/  S2UR UR18, SR_CTAID.Y ;  /* 0x00000000001279c3 */ /* 0x000e620000002600 */
[----:B------:R-:W-:Y:S02]  /*106c0*/  R2UR UR17, R4 ;  /* 0x00000000041172ca */ /* 0x000fe400000e0000 */
[----:B------:R-:W-:-:S02]  /*106d0*/  R2UR UR10, R6 ;  /* 0x00000000060a72ca */ /* 0x000fc400000e0000 */
[----:B------:R-:W-:Y:S02]  /*106e0*/  R2UR UR11, R4 ;  /* 0x00000000040b72ca */ /* 0x000fe400000e0000 */
[----:B0-----:R-:W-:-:S05]  /*106f0*/  I2FP.F32.U32 R0, UR6 ;  /* 0x0000000600007c45 */ /* 0x001fca0008201000 */
[----:B------:R-:W-:-:S04]  /*10700*/  FMUL R0, R0, UR4 ;  /* 0x0000000400007c20 */ /* 0x000fc80008400000 */
[----:B------:R0:W2:Y:S01]  /*10710*/  F2I.U32.TRUNC.NTZ R2, R0 ;  /* 0x0000000000027305 */ /* 0x0000a2000020f000 */
[----:B-1----:R-:W-:Y:S05]  /*10720*/  @!P0 BRA `(.L_x_551) ;  /* 0x0000000000308947 */ /* 0x002fea0003800000 */
        /* <DEDUP_REMOVED lines=12> */
.L_x_551:
[----:B------:R-:W-:Y:S01]  /*107f0*/  USHF.R.U64 UR43, UR10, UR15, UR11 ;  /* 0x0000000f0a2b7299 */ /* 0x000fe2000800120b */
[----:B0-----:R-:W-:Y:S01]  /*10800*/  I2FP.F32.U32 R0, UR18 ;  /* 0x0000001200007c45 */ /* 0x001fe20008201000 */
[----:B------:R-:W-:Y:S02]  /*10810*/  USHF.R.U32.HI UR4, URZ, UR15, UR11 ;  /* 0x0000000f3f047299 */ /* 0x000fe4000801160b */
[----:B------:R-:W-:Y:S02]  /*10820*/  UIADD3 UR10, UP0, URZ, -UR43, URZ ;  /* 0x8000002b3f0a7290 */ /* 0x000fe4000ff1e03f */
[----:B------:R-:W-:Y:S01]  /*10830*/  FMUL R0, R0, UR19 ;  /* 0x0000001300007c20 */ /* 0x000fe20008400000 */
[----:B------:R-:W-:Y:S01]  /*10840*/  ULDC.64 UR12, c[0x0][0x620] ;  /* 0x00018800000c7ab9 */ /* 0x000fe20000000a00 */
[----:B------:R-:W-:Y:S01]  /*10850*/  UIADD3.X UR4, URZ, ~UR4, URZ, UP0, !UPT ;  /* 0x800000043f047290 */ /* 0x000fe200087fe43f */
[----:B------:R-:W-:Y:S01]  /*10860*/  UMOV UR8, UR16 ;  /* 0x0000001000087c82 */ /* 0x000fe20008000000 */
[----:B------:R-:W-:-:S02]  /*10870*/  UMOV UR9, UR17 ;  /* 0x0000001100097c82 */ /* 0x000fc40008000000 */
[----:B------:R-:W-:Y:S01]  /*10880*/  UIMAD UR4, UR4, UR12, URZ ;  /* 0x0000000c040472a4 */ /* 0x000fe2000f8e023f */
[----:B------:R-:W0:Y:S01]  /*10890*/  F2I.U32.TRUNC.NTZ R0, R0 ;  /* 0x0000000000007305 */ /* 0x000e22000020f000 */
[----:B------:R-:W-:Y:S01]  /*108a0*/  UIMAD.WIDE.U32 UR8, UR10, UR12, UR8 ;  /* 0x0000000c0a0872a5 */ /* 0x000fe2000f8e0008 */
[----:B--2---:R-:W-:Y:S01]  /*108b0*/  R2UR UR12, R2 ;  /* 0x00000000020c72ca */ /* 0x004fe200000e0000 */
[----:B------:R-:W-:Y:S01]  /*108c0*/  UIMAD UR10, UR10, UR13, UR4 ;  /* 0x0000000d0a0a72a4 */ /* 0x000fe2000f8e0204 */
[----:B------:R-:W-:Y:S01]  /*108d0*/  ULDC UR11, c[0x0][0x618] ;  /* 0x00018600000b7ab9 */ /* 0x000fe20000000800 */
[----:B------:R-:W-:Y:S02]  /*108e0*/  ULDC UR21, c[0x0][0x658] ;  /* 0x0001960000157ab9 */ /* 0x000fe40000000800 */
[----:B------:R-:W-:Y:S01]  /*108f0*/  UIADD3 UR9, UR9, UR10, URZ ;  /* 0x0000000a09097290 */ /* 0x000fe2000fffe03f */
[----:B------:R-:W-:Y:S01]  /*10900*/  UMOV UR15, 0xffffffff ;  /* 0xffffffff000f7882 */ /* 0x000fe20000000000 */
[----:B------:R-:W-:Y:S01]  /*10910*/  ULDC.64 UR4, c[0x0][0x640] ;  /* 0x0001900000047ab9 */ /* 0x000fe20000000a00 */
[----:B------:R-:W-:Y:S01]  /*10920*/  USHF.L.U32 UR15, UR15, UR21, URZ ;  /* 0x000000150f0f7299 */ /* 0x000fe2000800063f */
[----:B------:R-:W-:Y:S01]  /*10930*/  ISETP.NE.U32.AND P0, PT, RZ, UR4, PT ;  /* 0x00000004ff007c0c */ /* 0x000fe2000bf05070 */
[----:B------:R-:W-:-:S02]  /*10940*/  USHF.R.U64 UR16, UR8, UR11, UR9 ;  /* 0x0000000b08107299 */ /* 0x000fc40008001209 */
[----:B------:R-:W-:Y:S01]  /*10950*/  USHF.R.U32.HI UR8, URZ, UR11, UR9 ;  /* 0x0000000b3f087299 */ /* 0x000fe20008011609 */
[----:B0-----:R-:W-:Y:S01]  /*10960*/  R2UR UR14, R0 ;  /* 0x00000000000e72ca */ /* 0x001fe200000e0000 */
[----:B------:R-:W-:Y:S01]  /*10970*/  ULDC UR17, c[0x0][0x608] ;  /* 0x0001820000117ab9 */ /* 0x000fe20000000800 */
[----:B------:R-:W-:Y:S01]  /*10980*/  ULOP3.LUT UR42, URZ, UR15, URZ, 0x33, !UPT ;  /* 0x0000000f3f2a7292 */ /* 0x000fe2000f8e333f */
[----:B------:R-:W-:Y:S01]  /*10990*/  ISETP.NE.AND.EX P0, PT, RZ, UR5, PT, P0 ;  /* 0x00000005ff007c0c */ /* 0x000fe2000bf05300 */
[----:B------:R-:W-:Y:S02]  /*109a0*/  USHF.R.U64 UR15, UR16, UR17, UR8 ;  /* 0x00000011100f7299 */ /* 0x000fe40008001208 */
[----:B------:R-:W-:Y:S02]  /*109b0*/  USHF.R.U32.HI UR8, URZ, UR17, UR8 ;  /* 0x000000113f087299 */ /* 0x000fe40008011608 */
[----:B------:R-:W-:Y:S02]  /*109c0*/  UIADD3 UR12, -UR12, URZ, URZ ;  /* 0x0000003f0c0c7290 */ /* 0x000fe4000fffe13f */
[----:B------:R-:W-:Y:S01]  /*109d0*/  USHF.R.U64 UR17, UR15, UR21, UR8 ;  /* 0x000000150f117299 */ /* 0x000fe20008001208 */
[----:B------:R-:W-:Y:S01]  /*109e0*/  UMOV UR19, 0x1 ;  /* 0x0000000100137882 */ /* 0x000fe20000000000 */
[----:B------:R-:W-:Y:S01]  /*109f0*/  ULDC UR13, c[0x0][0x144] ;  /* 0x00005100000d7ab9 */ /* 0x000fe20000000800 */
[----:B------:R-:W-:Y:S01]  /*10a00*/  ULDC UR7, c[0x0][0x600] ;  /* 0x0001800000077ab9 */ /* 0x000fe20000000800 */
[----:B------:R-:W-:-:S02]  /*10a10*/  USHF.L.U32 UR24, UR19, UR21, URZ ;  /* 0x0000001513187299 */ /* 0x000fc4000800063f */
[----:B------:R-:W-:Y:S02]  /*10a20*/  USHF.R.U32.HI UR8, URZ, UR21, UR8 ;  /* 0x000000153f087299 */ /* 0x000fe40008011608 */
[----:B------:R-:W-:Y:S02]  /*10a30*/  UIMAD UR21, UR13, UR12, UR6 ;  /* 0x0000000c0d1572a4 */ /* 0x000fe4000f8e0206 */
[----:B------:R-:W-:Y:S02]  /*10a40*/  UIADD3 UR20, UR7, -0x1, URZ ;  /* 0xffffffff07147890 */ /* 0x000fe4000fffe03f */
[----:B------:R-:W-:Y:S01]  /*10a50*/  UIADD3 UR19, -UR14, URZ, URZ ;  /* 0x0000003f0e137290 */ /* 0x000fe2000fffe13f */
[----:B------:R-:W-:Y:S01]  /*10a60*/  ULDC UR25, c[0x0][0x148] ;  /* 0x0000520000197ab9 */ /* 0x000fe20000000800 */
[----:B------:R-:W-:Y:S01]  /*10a70*/  ULDC UR22, c[0x0][0x648] ;  /* 0x0001920000167ab9 */ /* 0x000fe20000000800 */
[----:B------:R-:W-:Y:S01]  /*10a80*/  ULDC UR23, c[0x0][0x638] ;  /* 0x00018e0000177ab9 */ /* 0x000fe20000000800 */
        /* <DEDUP_REMOVED lines=14> */
.L_x_552:
[----:B------:R-:W-:Y:S01]  /*10b70*/  UISETP.NE.AND UP0, UPT, UR46, URZ, UPT ;  /* 0x0000003f2e00728c */ /* 0x000fe2000bf05270 */
[----:B------:R-:W-:Y:S01]  /*10b80*/  IMAD.MOV.U32 R0, RZ, RZ, 0x1 ;  /* 0x00000001ff007424 */ /* 0x000fe200078e00ff */
[----:B------:R-:W-:Y:S02]  /*10b90*/  USHF.R.U64 UR4, UR6, UR22, UR8 ;  /* 0x0000001606047299 */ /* 0x000fe40008001208 */
[----:B------:R-:W-:Y:S02]  /*10ba0*/  ULOP3.LUT UR42, UR15, UR42, URZ, 0xc0, !UPT ;  /* 0x0000002a0f2a7292 */ /* 0x000fe4000f8ec03f */
[----:B------:R-:W-:Y:S02]  /*10bb0*/  UIADD3 UR5, -UR4, URZ, URZ ;  /* 0x0000003f04057290 */ /* 0x000fe4000fffe13f */
[----:B------:R-:W-:Y:S02]  /*10bc0*/  UIMAD UR42, UR24, UR4, UR42 ;  /* 0x00000004182a72a4 */ /* 0x000fe4000f8e022a */
[----:B------:R-:W-:-:S02]  /*10bd0*/  ULOP3.LUT UR16, UR16, UR20, URZ, 0xc0, !UPT ;  /* 0x0000001410107292 */ /* 0x000fc4000f8ec03f */
[----:B------:R-:W-:Y:S02]  /*10be0*/  @UP0 UIMAD UR21, UR25, UR19, UR18 ;  /* 0x00000013191502a4 */ /* 0x000fe4000f8e0212 */
[----:B------:R-:W-:-:S03]  /*10bf0*/  UIMAD UR4, UR5, UR23, UR17 ;  /* 0x00000017050472a4 */ /* 0x000fc6000f8e0211 */
[----:B------:R-:W-:Y:S01]  /*10c00*/  ULDC UR5, c[0x0][0x610] ;  /* 0x0001840000057ab9 */ /* 0x000fe20000000800 */
[----:B------:R-:W-:Y:S02]  /*10c10*/  UIMAD UR4, UR4, UR7, UR16 ;  /* 0x00000007040472a4 */ /* 0x000fe4000f8e0210 */
[----:B------:R-:W-:-:S04]  /*10c20*/  UIMAD UR42, UR42, UR5, UR21 ;  /* 0x000000052a2a72a4 */ /* 0x000fc8000f8e0215 */
[----:B------:R-:W-:Y:S02]  /*10c30*/  USEL UR41, UR4, UR42, !UP0 ;  /* 0x0000002a04297287 */ /* 0x000fe4000c000000 */
[----:B------:R-:W-:-:S12]  /*10c40*/  USEL UR42, UR42, UR4, !UP0 ;  /* 0x000000042a2a7287 */ /* 0x000fd8000c000000 */
.L_x_550:
[----:B------:R-:W-:-:S13]  /*10c50*/  LOP3.LUT P0, RZ, R0, 0xff, RZ, 0xc0, !PT ;  /* 0x000000ff00ff7812 */ /* 0x000fda000780c0ff */
[----:B------:R-:W-:Y:S05]  /*10c60*/  @P0 BRA `(.L_x_553) ;  /* 0xffffff08002c0947 */ /* 0x000fea000383ffff */
[----:B------:R-:W-:Y:S05]  /*10c70*/  EXIT ;  /* 0x000000000000794d */ /* 0x000fea0003800000 */
.L_x_8:
[----:B------:R-:W2:Y:S01]  /*10c80*/  LDL R5, [R1+0x204] ;  /* 0x0002040001057983 */ /* 0x000ea20000100800 */
[----:B------:R-:W-:-:S03]  /*10c90*/  ULDC.64 UR4, c[0x0][0x650] ;  /* 0x0001940000047ab9 */ /* 0x000fc60000000a00 */
[----:B------:R-:W3:Y:S01]  /*10ca0*/  LDL R4, [R1+0x200] ;  /* 0x0002000001047983 */ /* 0x000ee20000100800 */
[----:B------:R-:W-:Y:S01]  /*10cb0*/  PRMT R0, RZ, 0x7610, R0 ;  /* 0x00007610ff007816 */ /* 0x000fe20000000000 */
[----:B------:R-:W-:Y:S02]  /*10cc0*/  IMAD.MOV.U32 R2, RZ, RZ, -0x1 ;  /* 0xffffffffff027424 */ /* 0x000fe400078e00ff */
[----:B------:R-:W-:Y:S02]  /*10cd0*/  IMAD.MOV.U32 R3, RZ, RZ, -0x1 ;  /* 0xffffffffff037424 */ /* 0x000fe400078e00ff */
[----:B------:R-:W-:Y:S01]  /*10ce0*/  IMAD.MOV.U32 R9, RZ, RZ, -0x1 ;  /* 0xffffffffff097424 */ /* 0x000fe200078e00ff */
[----:B--2---:R-:W-:-:S04]  /*10cf0*/  ISETP.GE.U32.AND P0, PT, R5, UR4, PT ;  /* 0x0000000405007c0c */ /* 0x004fc8000bf06070 */
[----:B---3--:R-:W-:-:S13]  /*10d00*/  ISETP.GE.U32.AND.EX P0, PT, R4, UR5, PT, P0 ;  /* 0x0000000504007c0c */ /* 0x008fda000bf06100 */
        /* <DEDUP_REMOVED lines=21> */
.L_x_555:
[----:B------:R-:W-:Y:S01]  /*10e60*/  USHF.R.U64 UR4, UR14, UR19, UR15 ;  /* 0x000000130e047299 */ /* 0x000fe2000800120f */
[----:B------:R-:W-:Y:S01]  /*10e70*/  R2UR UR7, R4 ;  /* 0x00000000040772ca */ /* 0x000fe200000e0000 */
[----:B------:R-:W-:Y:S02]  /*10e80*/  USHF.R.U32.HI UR5, URZ, UR19, UR15 ;  /* 0x000000133f057299 */ /* 0x000fe4000801160f */
[----:B------:R-:W-:Y:S01]  /*10e90*/  UIADD3 UR13, UP0, URZ, -UR4, URZ ;  /* 0x800000043f0d7290 */ /* 0x000fe2000ff1e03f */
[----:B------:R-:W-:Y:S01]  /*10ea0*/  ULDC.64 UR14, c[0x0][0x620] ;  /* 0x00018800000e7ab9 */ /* 0x000fe20000000a00 */
[----:B------:R-:W-:Y:S02]  /*10eb0*/  UMOV UR6, UR20 ;  /* 0x0000001400067c82 */ /* 0x000fe40008000000 */
[----:B------:R-:W-:Y:S02]  /*10ec0*/  UIADD3.X UR5, URZ, ~UR5, URZ, UP0, !UPT ;  /* 0x800000053f057290 */ /* 0x000fe400087fe43f */
[----:B------:R-:W-:-:S02]  /*10ed0*/  UISETP.NE.AND UP1, UPT, UR46, URZ, UPT ;  /* 0x0000003f2e00728c */ /* 0x000fc4000bf25270 */
[----:B------:R-:W-:Y:S02]  /*10ee0*/  UIMAD UR5, UR5, UR14, URZ ;  /* 0x0000000e050572a4 */ /* 0x000fe4000f8e023f */
[----:B------:R-:W-:Y:S02]  /*10ef0*/  UIMAD.WIDE.U32 UR6, UR13, UR14, UR6 ;  /* 0x0000000e0d0672a5 */ /* 0x000fe4000f8e0006 */
[----:B------:R-:W-:Y:S01]  /*10f00*/  UIMAD UR5, UR13, UR15, UR5 ;  /* 0x0000000f0d0572a4 */ /* 0x000fe2000f8e0205 */
[----:B------:R-:W-:Y:S02]  /*10f10*/  ULDC UR14, c[0x0][0x608] ;  /* 0x00018200000e7ab9 */ /* 0x000fe40000000800 */
[----:B------:R-:W-:Y:S01]  /*10f20*/  ULDC UR13, c[0x0][0x618] ;  /* 0x00018600000d7ab9 */ /* 0x000fe20000000800 */
[----:B------:R-:W-:Y:S01]  /*10f30*/  UIADD3 UR5, UR7, UR5, URZ ;  /* 0x0000000507057290 */ /* 0x000fe2000fffe03f */
[----:B------:R-:W-:Y:S01]  /*10f40*/  ULDC UR22, c[0x0][0x658] ;  /* 0x0001960000167ab9 */ /* 0x000fe20000000800 */
[----:B------:R-:W-:-:S02]  /*10f50*/  @UP1 UIMAD UR8, UR11, UR12, UR10 ;  /* 0x0000000c0b0812a4 */ /* 0x000fc4000f8e020a */
[----:B------:R-:W-:Y:S02]  /*10f60*/  USHF.R.U64 UR17, UR6, UR13, UR5 ;  /* 0x0000000d06117299 */ /* 0x000fe40008001205 */
[----:B------:R-:W-:Y:S01]  /*10f70*/  USHF.R.U32.HI UR5, URZ, UR13, UR5 ;  /* 0x0000000d3f057299 */ /* 0x000fe20008011605 */
[----:B------:R-:W-:Y:S01]  /*10f80*/  ULDC.64 UR6, c[0x0][0x640] ;  /* 0x0001900000067ab9 */ /* 0x000fe20000000a00 */
[----:B------:R-:W-:Y:S01]  /*10f90*/  UMOV UR10, 0xffffffff ;  /* 0xffffffff000a7882 */ /* 0x000fe20000000000 */
[----:B------:R-:W-:Y:S01]  /*10fa0*/  ISETP.NE.U32.AND P0, PT, RZ, UR6, PT ;  /* 0x00000006ff007c0c */ /* 0x000fe2000bf05070 */
[----:B------:R-:W-:Y:S02]  /*10fb0*/  USHF.R.U64 UR18, UR17, UR14, UR5 ;  /* 0x0000000e11127299 */ /* 0x000fe40008001205 */
[----:B------:R-:W-:Y:S01]  /*10fc0*/  USHF.R.U32.HI UR5, URZ, UR14, UR5 ;  /* 0x0000000e3f057299 */ /* 0x000fe20008011605 */
[----:B------:R-:W-:Y:S01]  /*10fd0*/  ISETP.NE.AND.EX P0, PT, RZ, UR7, PT, P0 ;  /* 0x00000007ff007c0c */ /* 0x000fe2000bf05300 */
[----:B------:R-:W-:-:S02]  /*10fe0*/  USHF.L.U32 UR11, UR10, UR22, URZ ;  /* 0x000000160a0b7299 */ /* 0x000fc4000800063f */
[----:B------:R-:W-:Y:S01]  /*10ff0*/  USHF.R.U64 UR19, UR18, UR22, UR5 ;  /* 0x0000001612137299 */ /* 0x000fe20008001205 */
[----:B------:R-:W-:Y:S01]  /*11000*/  ULDC UR20, c[0x0][0x600] ;  /* 0x0001800000147ab9 */ /* 0x000fe20000000800 */
[----:B------:R-:W-:Y:S02]  /*11010*/  USHF.R.U32.HI UR10, URZ, UR22, UR5 ;  /* 0x000000163f0a7299 */ /* 0x000fe40008011605 */
[----:B------:R-:W-:Y:S02]  /*11020*/  UIADD3 UR21, UR20, -0x1, URZ ;  /* 0xffffffff14157890 */ /* 0x000fe4000fffe03f */
[----:B------:R-:W-:Y:S01]  /*11030*/  ULOP3.LUT UR26, URZ, UR11, URZ, 0x33, !UPT ;  /* 0x0000000b3f1a7292 */ /* 0x000fe2000f8e333f */
        /* <DEDUP_REMOVED lines=17> */
.L_x_556:
[----:B------:R-:W-:Y:S01]  /*11150*/  USHF.R.U64 UR6, UR5, UR23, UR10 ;  /* 0x0000001705067299 */ /* 0x000fe2000800120a */
[----:B------:R-:W-:Y:S01]  /*11160*/  IMAD.MOV.U32 R0, RZ, RZ, 0x1 ;  /* 0x00000001ff007424 */ /* 0x000fe200078e00ff */
[----:B------:R-:W-:Y:S01]  /*11170*/  USHF.L.U32 UR25, UR25, UR22, URZ ;  /* 0x0000001619197299 */ /* 0x000fe2000800063f */
[----:B------:R-:W-:Y:S01]  /*11180*/  IMAD.U32 R9, RZ, RZ, UR4 ;  /* 0x00000004ff097e24 */ /* 0x000fe2000f8e00ff */
[----:B------:R-:W-:Y:S02]  /*11190*/  ULOP3.LUT UR5, UR18, UR26, URZ, 0xc0, !UPT ;  /* 0x0000001a12057292 */ /* 0x000fe4000f8ec03f */
[----:B------:R-:W-:Y:S02]  /*111a0*/  UIADD3 UR7, -UR6, URZ, URZ ;  /* 0x0000003f06077290 */ /* 0x000fe4000fffe13f */
[----:B------:R-:W-:Y:S02]  /*111b0*/  UIMAD UR6, UR25, UR6, UR5 ;  /* 0x00000006190672a4 */ /* 0x000fe4000f8e0205 */
[----:B------:R-:W-:-:S02]  /*111c0*/  ULOP3.LUT UR17, UR17, UR21, URZ, 0xc0, !UPT ;  /* 0x0000001511117292 */ /* 0x000fc4000f8ec03f */
[----:B------:R-:W-:Y:S02]  /*111d0*/  UIMAD UR5, UR7, UR24, UR19 ;  /* 0x00000018070572a4 */ /* 0x000fe4000f8e0213 */
[----:B------:R-:W-:Y:S01]  /*111e0*/  UISETP.NE.AND UP0, UPT, UR46, URZ, UPT ;  /* 0x0000003f2e00728c */ /* 0x000fe2000bf05270 */
[----:B------:R-:W-:Y:S01]  /*111f0*/  ULDC UR7, c[0x0][0x610] ;  /* 0x0001840000077ab9 */ /* 0x000fe20000000800 */
[----:B------:R-:W-:Y:S02]  /*11200*/  UIMAD UR5, UR5, UR20, UR17 ;  /* 0x00000014050572a4 */ /* 0x000fe4000f8e0211 */
[----:B------:R-:W-:-:S04]  /*11210*/  UIMAD UR8, UR6, UR7, UR8 ;  /* 0x00000007060872a4 */ /* 0x000fc8000f8e0208 */
[----:B------:R-:W-:Y:S02]  /*11220*/  USEL UR6, UR5, UR8, !UP0 ;  /* 0x0000000805067287 */ /* 0x000fe4000c000000 */
[----:B------:R-:W-:-:S04]  /*11230*/  USEL UR8, UR8, UR5, !UP0 ;  /* 0x0000000508087287 */ /* 0x000fc8000c000000 */
[----:B------:R-:W-:Y:S02]  /*11240*/  IMAD.U32 R3, RZ, RZ, UR6 ;  /* 0x00000006ff037e24 */ /* 0x000fe4000f8e00ff */
[----:B------:R-:W-:-:S07]  /*11250*/  IMAD.U32 R2, RZ, RZ, UR8 ;  /* 0x00000008ff027e24 */ /* 0x000fce000f8e00ff */
.L_x_554:
[----:B------:R-:W-:-:S08]  /*11260*/  NOP ;  /* 0x0000000000007918 */ /* 0x000fd00000000000 */
[----:B0-----:R-:W0:-:S00]  /*11270*/  USETMAXREG.DEALLOC.CTAPOOL 0x18 ;  /* 0x00000018000079c8 */ /* 0x001e0000080e0500 */
[----:B------:R-:W-:-:S13]  /*11280*/  ISETP.NE.AND P0, PT, RZ, UR9, PT ;  /* 0x00000009ff007c0c */ /* 0x000fda000bf05270 */
[----:B------:R-:W-:Y:S05]  /*11290*/  @P0 EXIT ;  /* 0x000000000000094d */ /* 0x000fea0003800000 */
[----:B0-----:R-:W-:Y:S01]  /*112a0*/  LOP3.LUT P0, RZ, R0, 0xff, RZ, 0xc0, !PT ;  /* 0x000000ff00ff7812 */ /* 0x001fe2000780c0ff */
[----:B------:R-:W-:Y:S02]  /*112b0*/  IMAD.MOV.U32 R0, RZ, RZ, 0x1 ;  /* 0x00000001ff007424 */ /* 0x000fe400078e00ff */
[----:B------:R-:W-:-:S10]  /*112c0*/  IMAD.MOV.U32 R6, RZ, RZ, RZ ;  /* 0x000000ffff067224 */ /* 0x000fd400078e00ff */
[----:B------:R-:W-:Y:S05]  /*112d0*/  @!P0 BRA `(.L_x_557) ;  /* 0x0000000c007c8947 */ /* 0x000fea0003800000 */
[----:B------:R-:W0:Y:S01]  /*112e0*/  S2UR UR7, SR_CgaCtaId ;  /* 0x00000000000779c3 */ /* 0x000e220000008800 */
[----:B------:R-:W-:Y:S01]  /*112f0*/  ULDC UR4, c[0x0][0x28c] ;  /* 0x0000a30000047ab9 */ /* 0x000fe20000000800 */
[----:B------:R-:W-:Y:S01]  /*11300*/  ULDC UR5, c[0x0][0x600] ;  /* 0x0001800000057ab9 */ /* 0x000fe20000000800 */
[----:B------:R-:W-:Y:S01]  /*11310*/  UIADD3 UR11, UR4, 0x1f, URZ ;  /* 0x0000001f040b7890 */ /* 0x000fe2000fffe03f */
[----:B------:R-:W-:Y:S01]  /*11320*/  BSSY B0, `(.L_x_557) ;  /* 0x00000da000007945 */ /* 0x000fe20003800000 */
[----:B------:R-:W-:Y:S01]  /*11330*/  ULDC UR9, c[0x0][0x658] ;  /* 0x0001960000097ab9 */ /* 0x000fe20000000800 */
[----:B------:R-:W-:Y:S01]  /*11340*/  UMOV UR10, 0xffffffff ;  /* 0xffffffff000a7882 */ /* 0x000fe20000000000 */
[----:B------:R-:W-:Y:S01]  /*11350*/  UMOV UR12, 0x1 ;  /* 0x00000001000c7882 */ /* 0x000fe20000000000 */
[----:B------:R-:W-:Y:S01]  /*11360*/  UIADD3 UR4, UR5, -0x1, URZ ;  /* 0xffffffff05047890 */ /* 0x000fe2000fffe03f */
[----:B------:R-:W-:Y:S01]  /*11370*/  IMAD.MOV.U32 R8, RZ, RZ, 0x1 ;  /* 0x00000001ff087424 */ /* 0x000fe200078e00ff */
[----:B------:R-:W-:Y:S01]  /*11380*/  USHF.L.U32 UR10, UR10, UR9, URZ ;  /* 0x000000090a0a7299 */ /* 0x000fe2000800063f */
[----:B------:R-:W-:Y:S01]  /*11390*/  IMAD.MOV.U32 R0, RZ, RZ, 0x1 ;  /* 0x00000001ff007424 */ /* 0x000fe200078e00ff */
[----:B------:R-:W-:Y:S01]  /*113a0*/  USHF.L.U32 UR5, UR12, UR9, URZ ;  /* 0x000000090c057299 */ /* 0x000fe2000800063f */
[----:B------:R-:W-:Y:S01]  /*113b0*/  IMAD.MOV.U32 R6, RZ, RZ, RZ ;  /* 0x000000ffff067224 */ /* 0x000fe200078e00ff */
[----:B------:R-:W-:Y:S01]  /*113c0*/  USHF.R.S32.HI UR12, URZ, 0x1f, UR11 ;  /* 0x0000001f3f0c7899 */ /* 0x000fe2000801140b */
[----:B------:R-:W-:Y:S01]  /*113d0*/  ULDC UR8, c[0x0][0xc] ;  /* 0x0000030000087ab9 */ /* 0x000fe20000000800 */
[----:B------:R-:W-:-:S02]  /*113e0*/  ULDC UR9, c[0x0][0x10] ;  /* 0x0000040000097ab9 */ /* 0x000fc40000000800 */
[----:B------:R-:W-:Y:S02]  /*113f0*/  ULEA.HI UR12, UR12, UR11, URZ, 0x5 ;  /* 0x0000000b0c0c7291 */ /* 0x000fe4000f8f283f */
[----:B------:R-:W-:Y:S02]  /*11400*/  UIMAD.WIDE.U32 UR8, UR8, UR9, URZ ;  /* 0x00000009080872a5 */ /* 0x000fe4000f8e003f */
[----:B------:R-:W-:Y:S02]  /*11410*/  USHF.R.S32.HI UR13, URZ, 0x5, UR12 ;  /* 0x000000053f0d7899 */ /* 0x000fe4000801140c */
[----:B0-----:R-:W-:Y:S02]  /*11420*/  USHF.L.U32 UR6, UR7, 0x5, URZ ;  /* 0x0000000507067899 */ /* 0x001fe4000800063f */
[----:B------:R-:W-:Y:S02]  /*11430*/  USHF.L.U32 UR7, UR7, 0xa, URZ ;  /* 0x0000000a07077899 */ /* 0x000fe4000800063f */
[----:B------:R-:W-:-:S02]  /*11440*/  ULOP3.LUT UR23, UR40, 0x2, URZ, 0xfc, !UPT ;  /* 0x0000000228177892 */ /* 0x000fc4000f8efc3f */
[----:B------:R-:W-:Y:S02]  /*11450*/  ULOP3.LUT UR14, UR7, 0x1c00, URZ, 0xc0, !UPT ;  /* 0x00001c00070e7892 */ /* 0x000fe4000f8ec03f */
[----:B------:R-:W-:Y:S02]  /*11460*/  ULOP3.LUT UR7, URZ, UR10, URZ, 0x33, !UPT ;  /* 0x0000000a3f077292 */ /* 0x000fe4000f8e333f */
[----:B------:R-:W-:Y:S01]  /*11470*/  ULOP3.LUT UR6, UR6, 0xe0, URZ, 0xc0, !UPT ;  /* 0x000000e006067892 */ /* 0x000fe2000f8ec03f */
[----:B------:R-:W-:Y:S01]  /*11480*/  ULDC UR10, c[0x0][0x14] ;  /* 0x00000500000a7ab9 */ /* 0x000fe20000000800 */
[----:B------:R-:W-:Y:S02]  /*11490*/  ULOP3.LUT UR14, UR14, 0x1c200, URZ, 0xfc, !UPT ;  /* 0x0001c2000e0e7892 */ /* 0x000fe4000f8efc3f */
[----:B------:R-:W-:Y:S02]  /*114a0*/  UIMAD.WIDE.U32 UR24, UR8, UR10, URZ ;  /* 0x0000000a081872a5 */ /* 0x000fe4000f8e003f */
[----:B------:R-:W-:-:S02]  /*114b0*/  UIMAD UR15, UR9, UR10, URZ ;  /* 0x0000000a090f72a4 */ /* 0x000fc4000f8e023f */
[----:B------:R-:W-:Y:S02]  /*114c0*/  UIADD3 UR28, UR13, 0x1, URZ ;  /* 0x000000010d1c7890 */ /* 0x000fe4000fffe03f */
[----:B------:R-:W-:Y:S01]  /*114d0*/  UIADD3 UR15, UR25, UR15, URZ ;  /* 0x0000000f190f7290 */ /* 0x000fe2000fffe03f */
[----:B------:R-:W-:-:S11]  /*114e0*/  ULDC.64 UR26, c[0x0][0x198] ;  /* 0x00006600001a7ab9 */ /* 0x000fd60000000a00 */
.L_x_568:
[----:B------:R-:W-:-:S03]  /*114f0*/  UMOV UR8, 0xffffffff ;  /* 0xffffffff00087882 */ /* 0x000fc60000000000 */
[----:B------:R-:W-:Y:S05]  /*11500*/  BRA.DIV UR8, `(.L_x_558) ;  /* 0x0000001608447947 */ /* 0x000fea000b800000 */
[----:B------:R-:W-:-:S13]  /*11510*/  ELECT P6, URZ, PT ;  /* 0x00000000003f782f */ /* 0x000fda00038c0000 */
.L_x_589:
[----:B------:R-:W0:Y:S01]  /*11520*/  LDC R4, c[0x0][0x28c] ;  /* 0x0000a300ff047b82 */ /* 0x000e220000000800 */
[----:B------:R-:W-:Y:S01]  /*11530*/  BSSY B1, `(.L_x_559) ;  /* 0x000003a000017945 */ /* 0x000fe20003800000 */
[----:B0-----:R-:W-:-:S13]  /*11540*/  ISETP.LT.OR P6, PT, R4, 0x1, !P6 ;  /* 0x000000010400780c */ /* 0x001fda00077c1670 */
[----:B------:R-:W-:Y:S05]  /*11550*/  @P6 BRA `(.L_x_560) ;  /* 0x0000000000dc6947 */ /* 0x000fea0003800000 */
[----:B------:R-:W-:Y:S01]  /*11560*/  IMAD.SHL.U32 R2, R2, 0x100, RZ ;  /* 0x0000010002027824 */ /* 0x000fe200078e00ff */
[----:B------:R-:W-:Y:S01]  /*11570*/  LEA R3, R3, UR6, 0x8 ;  /* 0x0000000603037c11 */ /* 0x000fe2000f8e40ff */
[----:B------:R-:W-:Y:S02]  /*11580*/  IMAD.MOV.U32 R13, RZ, RZ, RZ ;  /* 0x000000ffff0d7224 */ /* 0x000fe400078e00ff */
[----:B------:R-:W-:Y:S02]  /*11590*/  IMAD.U32 R11, RZ, RZ, UR28 ;  /* 0x0000001cff0b7e24 */ /* 0x000fe4000f8e00ff */
[----:B------:R-:W-:Y:S02]  /*115a0*/  IMAD.MOV.U32 R4, RZ, RZ, R0 ;  /* 0x000000ffff047224 */ /* 0x000fe400078e0000 */
[----:B------:R-:W-:-:S07]  /*115b0*/  IMAD.MOV.U32 R5, RZ, RZ, R6 ;  /* 0x000000ffff057224 */ /* 0x000fce00078e0006 */
.L_x_563:
[----:B------:R-:W0:Y:S01]  /*115c0*/  S2R R10, SR_CgaCtaId ;  /* 0x00000000000a7919 */ /* 0x000e220000008800 */
[----:B------:R-:W-:Y:S01]  /*115d0*/  MOV R7, 0x400 ;  /* 0x0000040000077802 */ /* 0x000fe20000000f00 */
[----:B------:R-:W1:Y:S03]  /*115e0*/  S2R R15, SR_TID.X ;  /* 0x00000000000f7919 */ /* 0x000e660000002100 */
[----:B0-----:R-:W-:Y:S02]  /*115f0*/  LEA R14, R10, R7, 0x18 ;  /* 0x000000070a0e7211 */ /* 0x001fe400078ec0ff */
[----:B------:R-:W-:Y:S02]  /*11600*/  SHF.L.U32 R7, R4, 0x1f, RZ ;  /* 0x0000001f04077819 */ /* 0x000fe400000006ff */
[----:B-1----:R-:W-:Y:S01]  /*11610*/  LOP3.LUT P1, RZ, R15, 0x7f, RZ, 0xc0, !PT ;  /* 0x0000007f0fff7812 */ /* 0x002fe2000782c0ff */
[----:B------:R-:W-:-:S04]  /*11620*/  IMAD R12, R5, 0x8, R14 ;  /* 0x00000008050c7824 */ /* 0x000fc800078e020e */
[----:B------:R-:W0:Y:S08]  /*11630*/  SYNCS.PHASECHK.TRANS64.TRYWAIT P0, [R12+URZ+0x70], R7 ;  /* 0x000070070c0075a7 */ /* 0x000e30000800017f */
[----:B------:R-:W1:Y:S01]  /*11640*/  @!P1 LDC R10, c[0x0][0x500] ;  /* 0x00014000ff0a9b82 */ /* 0x000e620000000800 */
[----:B0-----:R-:W-:Y:S05]  /*11650*/  @!P0 BRA `(.L_x_561) ;  /* 0x0000001400108947 */ /* 0x001fea0003800000 */
.L_x_590:
[----:B------:R-:W-:Y:S01]  /*11660*/  UPRMT UR8, UR23, 0x9910, URZ ;  /* 0x0000991017087896 */ /* 0x000fe2000800003f */
[----:B-1----:R1:W-:Y:S03]  /*11670*/  @!P1 SYNCS.ARRIVE.TRANS64 RZ, [R12+URZ], R10 ;  /* 0x0000000a0cff99a7 */ /* 0x0023e6000800003f */
[----:B------:R-:W-:-:S06]  /*11680*/  UISETP.NE.AND UP0, UPT, UR8, 0x2, UPT ;  /* 0x000000020800788c */ /* 0x000fcc000bf05270 */
[----:B------:R-:W-:-:S13]  /*11690*/  PLOP3.LUT P0, PT, PT, PT, UP0, 0x80, 0x0 ;  /* 0x000000000000781c */ /* 0x000fda0003f0f008 */
[----:B-1----:R-:W-:Y:S05]  /*116a0*/  @P0 BRA `(.L_x_562) ;  /* 0x0000000000040947 */ /* 0x002fea0003800000 */
[----:B------:R-:W-:Y:S01]  /*116b0*/  BPT.TRAP 0x1 ;  /* 0x000000040000795c */ /* 0x000fe20000300000 */
.L_x_562:
[C---:B0-----:R-:W-:Y:S01]  /*116c0*/  IMAD R7, R5.reuse, 0x2000, R14 ;  /* 0x0000200005077824 */ /* 0x041fe200078e020e */
[----:B------:R-:W-:Y:S01]  /*116d0*/  R2UR UR11, R5 ;  /* 0x00000000050b72ca */ /* 0x000fe200000e0000 */
[----:B------:R-:W-:Y:S01]  /*116e0*/  VIADD R11, R11, 0xffffffff ;  /* 0xffffffff0b0b7836 */ /* 0x000fe20000000000 */
[----:B------:R-:W-:Y:S01]  /*116f0*/  R2UR UR20, R14 ;  /* 0x000000000e1472ca */ /* 0x000fe200000e0000 */
[----:B------:R-:W-:Y:S01]  /*11700*/  UIADD3 UR16, UP0, UR26, 0xf0, URZ ;  /* 0x000000f01a107890 */ /* 0x000fe2000ff1e03f */
[----:B------:R-:W-:Y:S01]  /*11710*/  R2UR UR8, R7 ;  /* 0x00000000070872ca */ /* 0x000fe200000e0000 */
[----:B------:R-:W-:Y:S01]  /*11720*/  UIADD3 UR30, UP1, UR26, 0x1f0, URZ ;  /* 0x000001f01a1e7890 */ /* 0x000fe2000ff3e03f */
[----:B------:R-:W-:Y:S01]  /*11730*/  R2UR UR21, R2 ;  /* 0x00000000021572ca */ /* 0x000fe200000e0000 */
[----:B------:R-:W-:Y:S01]  /*11740*/  UIADD3.X UR17, URZ, UR27, URZ, UP0, !UPT ;  /* 0x0000001b3f117290 */ /* 0x000fe200087fe43f */
[----:B------:R-:W-:Y:S01]  /*11750*/  R2UR UR9, R12 ;  /* 0x000000000c0972ca */ /* 0x000fe200000e0000 */
[----:B------:R-:W-:Y:S01]  /*11760*/  VIADD R5, R5, 0x1 ;  /* 0x0000000105057836 */ /* 0x000fe20000000000 */
[----:B------:R-:W-:Y:S01]  /*11770*/  R2UR UR10, R13 ;  /* 0x000000000d0a72ca */ /* 0x000fe200000e0000 */
[----:B------:R-:W-:Y:S01]  /*11780*/  UIADD3.X UR31, URZ, UR27, URZ, UP1, !UPT ;  /* 0x0000001b3f1f7290 */ /* 0x000fe20008ffe43f */
[----:B------:R-:W-:Y:S01]  /*11790*/  R2UR UR12, R9 ;  /* 0x00000000090c72ca */ /* 0x000fe200000e0000 */
[----:B------:R-:W-:Y:S01]  /*117a0*/  ULEA UR11, UR11, UR14, 0xd ;  /* 0x0000000e0b0b7291 */ /* 0x000fe2000f8e683f */
[----:B------:R-:W-:Y:S01]  /*117b0*/  R2UR UR22, R3 ;  /* 0x00000000031672ca */ /* 0x000fe200000e0000 */
[----:B------:R-:W-:Y:S01]  /*117c0*/  UMOV UR18, 0x0 ;  /* 0x0000000000127882 */ /* 0x000fe20000000000 */
[----:B------:R-:W-:Y:S01]  /*117d0*/  ISETP.GT.AND P1, PT, R11, 0x1, PT ;  /* 0x000000010b00780c */ /* 0x000fe20003f24270 */
[----:B------:R-:W-:Y:S01]  /*117e0*/  UIADD3 UR8, UR8, 0x200, URZ ;  /* 0x0000020008087890 */ /* 0x000fe2000fffe03f */
[----:B------:R-:W-:Y:S01]  /*117f0*/  ISETP.NE.AND P0, PT, R5, 0xe, PT ;  /* 0x0000000e0500780c */ /* 0x000fe20003f05270 */
[----:B------:R-:W-:Y:S01]  /*11800*/  UIADD3 UR20, UR20, UR11, URZ ;  /* 0x0000000b14147290 */ /* 0x000fe2000fffe03f */
[----:B------:R-:W-:Y:S01]  /*11810*/  VIADD R13, R13, 0x20 ;  /* 0x000000200d0d7836 */ /* 0x000fe20000000000 */
[----:B------:R-:W-:Y:S01]  /*11820*/  UMOV UR19, 0x10000000 ;  /* 0x1000000000137882 */ /* 0x000fe20000000000 */
[----:B------:R-:W-:Y:S01]  /*11830*/  UMOV UR11, UR21 ;  /* 0x00000015000b7c82 */ /* 0x000fe20008000000 */
[----:B------:R-:W-:Y:S01]  /*11840*/  UMOV UR29, 0xff0000 ;  /* 0x00ff0000001d7882 */ /* 0x000fe20000000000 */
[----:B------:R-:W-:-:S02]  /*11850*/  SEL R7, RZ, 0x1, P0 ;  /* 0x00000001ff077807 */ /* 0x000fc40000000000 */
[----:B------:R0:W-:Y:S01]  /*11860*/  UTMALDG.3D [UR8], [UR16], desc[UR18] ;  /* 0x00001208100075b4 */ /* 0x0001e20008011000 */
[----:B------:R-:W-:Y:S02]  /*11870*/  SEL R5, R5, RZ, P0 ;  /* 0x000000ff05057207 */ /* 0x000fe40000000000 */
[----:B------:R-:W-:Y:S01]  /*11880*/  LOP3.LUT R4, R4, R7, RZ, 0x3c, !PT ;  /* 0x0000000704047212 */ /* 0x000fe200078e3cff */
[----:B0-----:R-:W-:Y:S01]  /*11890*/  UMOV UR8, UR20 ;  /* 0x0000001400087c82 */ /* 0x001fe20008000000 */
[----:B------:R-:W-:Y:S02]  /*118a0*/  UMOV UR11, UR22 ;  /* 0x00000016000b7c82 */ /* 0x000fe40008000000 */
[----:B------:R0:W-:Y:S02]  /*118b0*/  UTMALDG.3D.MULTICAST [UR8], [UR30], UR29, desc[UR18] ;  /* 0x000012081e0073b4 */ /* 0x0001e4000801181d */
[----:B0-----:R-:W-:Y:S05]  /*118c0*/  @P1 BRA `(.L_x_563) ;  /* 0xfffffffc003c1947 */ /* 0x001fea000383ffff */
.L_x_560:
[----:B------:R-:W-:Y:S05]  /*118d0*/  BSYNC B1 ;  /* 0x0000000000017941 */ /* 0x000fea0003800000 */
.L_x_559:
[----:B------:R-:W2:Y:S01]  /*118e0*/  LDL.LU R14, [R1+0x200] ;  /* 0x00020000010e7983 */ /* 0x000ea20000300800 */
[----:B------:R-:W-:Y:S01]  /*118f0*/  LOP3.LUT P0, RZ, R8, 0xff, RZ, 0xc0, !PT ;  /* 0x000000ff08ff7812 */ /* 0x000fe2000780c0ff */
[----:B------:R-:W-:Y:S01]  /*11900*/  VIADD R6, R6, UR13 ;  /* 0x0000000d06067c36 */ /* 0x000fe20008000000 */
[----:B------:R-:W-:Y:S01]  /*11910*/  ULDC.64 UR8, c[0x0][0x650] ;  /* 0x0001940000087ab9 */ /* 0x000fe20000000a00 */
[----:B------:R-:W3:Y:S01]  /*11920*/  LDL.LU R12, [R1+0x204] ;  /* 0x00020400010c7983 */ /* 0x000ee20000300800 */
[----:B------:R-:W-:Y:S01]  /*11930*/  UISETP.GE.U32.AND UP0, UPT, UR13, 0xe, UPT ;  /* 0x0000000e0d00788c */ /* 0x000fe2000bf06070 */
[----:B------:R-:W-:Y:S01]  /*11940*/  BSSY B1, `(.L_x_564) ;  /* 0x0000075000017945 */ /* 0x000fe20003800000 */
[----:B------:R-:W-:Y:S01]  /*11950*/  IMAD.MOV.U32 R9, RZ, RZ, -0x1 ;  /* 0xffffffffff097424 */ /* 0x000fe200078e00ff */
[----:B------:R-:W-:Y:S02]  /*11960*/  PRMT R4, RZ, 0x7610, R4 ;  /* 0x00007610ff047816 */ /* 0x000fe40000000004 */
[----:B------:R-:W-:-:S02]  /*11970*/  PRMT R8, RZ, 0x7610, R8 ;  /* 0x00007610ff087816 */ /* 0x000fc40000000008 */
[----:B------:R-:W-:Y:S02]  /*11980*/  PLOP3.LUT P1, PT, PT, PT, UP0, 0x80, 0x0 ;  /* 0x000000000000781c */ /* 0x000fe40003f2f008 */
[----:B------:R-:W0:Y:S01]  /*11990*/  @P0 S2R R3, SR_CgaCtaId ;  /* 0x0000000000030919 */ /* 0x000e220000008800 */
[----:B------:R-:W-:-:S04]  /*119a0*/  @P0 MOV R2, 0x400 ;  /* 0x0000040000020802 */ /* 0x000fc80000000f00 */
[----:B0-----:R-:W-:Y:S01]  /*119b0*/  @P0 LEA R2, R3, R2, 0x18 ;  /* 0x0000000203020211 */ /* 0x001fe200078ec0ff */
[----:B------:R-:W-:-:S03]  /*119c0*/  IMAD.U32 R3, RZ, RZ, UR13 ;  /* 0x0000000dff037e24 */ /* 0x000fc6000f8e00ff */
[----:B------:R0:W-:Y:S01]  /*119d0*/  @P0 SYNCS.ARRIVE.TRANS64.A1T0 RZ, [R2+URZ+0xf8], RZ ;  /* 0x0000f8ff02ff09a7 */ /* 0x0001e2000810003f */
[----:B------:R-:W-:-:S04]  /*119e0*/  ISETP.GT.U32.AND P0, PT, R6, 0xd, PT ;  /* 0x0000000d0600780c */ /* 0x000fc80003f04070 */
[----:B------:R-:W-:Y:S02]  /*119f0*/  ISETP.LT.U32.AND P0, PT, R3, 0xe, P0 ;  /* 0x0000000e0300780c */ /* 0x000fe40000701070 */
[----:B0-----:R-:W-:-:S05]  /*11a00*/  SHF.R.U32.HI R2, RZ, 0x1, R6 ;  /* 0x00000001ff027819 */ /* 0x001fca0000011606 */
[----:B------:R-:W-:-:S04]  /*11a10*/  IMAD.WIDE.U32 R2, R2, -0x6db6db6d, RZ ;  /* 0x9249249302027825 */ /* 0x000fc800078e00ff */
[----:B------:R-:W-:Y:S01]  /*11a20*/  IMAD.MOV.U32 R2, RZ, RZ, -0x1 ;  /* 0xffffffffff027424 */ /* 0x000fe200078e00ff */
[----:B------:R-:W-:Y:S02]  /*11a30*/  SHF.R.U32.HI R5, RZ, 0x2, R3 ;  /* 0x00000002ff057819 */ /* 0x000fe40000011603 */
[----:B------:R-:W-:-:S03]  /*11a40*/  SEL R3, RZ, 0x1, !P0 ;  /* 0x00000001ff037807 */ /* 0x000fc60004000000 */
[----:B------:R-:W-:Y:S01]  /*11a50*/  IMAD R6, R5, -0xe, R6 ;  /* 0xfffffff205067824 */ /* 0x000fe200078e0206 */
[----:B------:R-:W-:Y:S01]  /*11a60*/  LOP3.LUT R0, R0, R3, RZ, 0x3c, !PT ;  /* 0x0000000300007212 */ /* 0x000fe200078e3cff */
[----:B------:R-:W-:-:S03]  /*11a70*/  IMAD.MOV.U32 R3, RZ, RZ, -0x1 ;  /* 0xffffffffff037424 */ /* 0x000fc600078e00ff */
[----:B------:R-:W-:Y:S02]  /*11a80*/  @P1 LOP3.LUT R0, R0, 0x1, R5, 0x78, !PT ;  /* 0x0000000100001812 */ /* 0x000fe400078e7805 */
[----:B---3--:R-:W-:-:S04]  /*11a90*/  IADD3 R12, P0, R12, UR24, RZ ;  /* 0x000000180c0c7c10 */ /* 0x008fc8000ff1e0ff */
[----:B--2---:R-:W-:Y:S01]  /*11aa0*/  IADD3.X R14, R14, UR15, RZ, P0, !PT ;  /* 0x0000000f0e0e7c10 */ /* 0x004fe200087fe4ff */
[----:B------:R0:W-:Y:S01]  /*11ab0*/  STL [R1+0x204], R12 ;  /* 0x0002040c01007387 */ /* 0x0001e20000100800 */
[----:B------:R-:W-:-:S03]  /*11ac0*/  ISETP.GE.U32.AND P0, PT, R12, UR8, PT ;  /* 0x000000080c007c0c */ /* 0x000fc6000bf06070 */
[----:B------:R0:W-:Y:S01]  /*11ad0*/  STL [R1+0x200], R14 ;  /* 0x0002000e01007387 */ /* 0x0001e20000100800 */
[----:B------:R-:W-:-:S13]  /*11ae0*/  ISETP.GE.U32.AND.EX P0, PT, R14, UR9, PT, P0 ;  /* 0x000000090e007c0c */ /* 0x000fda000bf06100 */
[----:B0-----:R-:W-:Y:S05]  /*11af0*/  @P0 BRA `(.L_x_565) ;  /* 0x0000000400640947 */ /* 0x001fea0003800000 */
[----:B------:R-:W0:Y:S01]  /*11b00*/  S2R R7, SR_CTAID.X ;  /* 0x0000000000077919 */ /* 0x000e220000002500 */
[----:B------:R-:W-:Y:S01]  /*11b10*/  ULDC UR8, c[0x0][0x150] ;  /* 0x0000540000087ab9 */ /* 0x000fe20000000800 */
[----:B------:R-:W1:Y:S01]  /*11b20*/  LDC R4, c[0x0][0x144] ;  /* 0x00005100ff047b82 */ /* 0x000e620000000800 */
[----:B------:R-:W-:Y:S01]  /*11b30*/  UISETP.NE.AND UP0, UPT, UR46, URZ, UPT ;  /* 0x0000003f2e00728c */ /* 0x000fe2000bf05270 */
[----:B------:R-:W2:Y:S01]  /*11b40*/  S2R R5, SR_CTAID.Y ;  /* 0x0000000000057919 */ /* 0x000ea20000002600 */
[----:B------:R-:W-:-:S04]  /*11b50*/  ULDC UR11, c[0x0][0x630] ;  /* 0x00018c00000b7ab9 */ /* 0x000fc80000000800 */
[----:B------:R-:W-:Y:S01]  /*11b60*/  PLOP3.LUT P0, PT, PT, PT, UP0, 0x80, 0x0 ;  /* 0x000000000000781c */ /* 0x000fe20003f0f008 */
[----:B------:R-:W3:Y:S01]  /*11b70*/  LDC R10, c[0x0][0x148] ;  /* 0x00005200ff0a7b82 */ /* 0x000ee20000000800 */
[----:B0-----:R-:W-:Y:S02]  /*11b80*/  I2FP.F32.U32 R2, R7 ;  /* 0x0000000700027245 */ /* 0x001fe40000201000 */
[----:B--2---:R-:W-:-:S03]  /*11b90*/  I2FP.F32.U32 R3, R5 ;  /* 0x0000000500037245 */ /* 0x004fc60000201000 */
[----:B------:R-:W-:Y:S01]  /*11ba0*/  FMUL R2, R2, UR8 ;  /* 0x0000000802027c20 */ /* 0x000fe20008400000 */
[----:B------:R-:W-:Y:S02]  /*11bb0*/  ULDC UR8, c[0x0][0x154] ;  /* 0x0000550000087ab9 */ /* 0x000fe40000000800 */
[----:B------:R-:W-:Y:S01]  /*11bc0*/  FMUL R9, R3, UR8 ;  /* 0x0000000803097c20 */ /* 0x000fe20008400000 */
[----:B------:R-:W-:Y:S02]  /*11bd0*/  ULDC.64 UR8, c[0x0][0x628] ;  /* 0x00018a0000087ab9 */ /* 0x000fe40000000a00 */
[----:B------:R-:W0:Y:S08]  /*11be0*/  F2I.U32.TRUNC.NTZ R2, R2 ;  /* 0x0000000200027305 */ /* 0x000e30000020f000 */
[----:B------:R-:W2:Y:S01]  /*11bf0*/  F2I.U32.TRUNC.NTZ R9, R9 ;  /* 0x0000000900097305 */ /* 0x000ea2000020f000 */
[----:B0-----:R-:W-:-:S02]  /*11c00*/  IMAD.MOV R3, RZ, RZ, -R2 ;  /* 0x000000ffff037224 */ /* 0x001fc400078e0a02 */
[----:B------:R-:W-:Y:S02]  /*11c10*/  IMAD.MOV.U32 R2, RZ, RZ, R12 ;  /* 0x000000ffff027224 */ /* 0x000fe400078e000c */
[----:B-1----:R-:W-:Y:S02]  /*11c20*/  IMAD R7, R4, R3, R7 ;  /* 0x0000000304077224 */ /* 0x002fe400078e0207 */
[----:B--2---:R-:W-:-:S04]  /*11c30*/  IMAD.MOV R3, RZ, RZ, -R9 ;  /* 0x000000ffff037224 */ /* 0x004fc800078e0a09 */
[----:B---3--:R-:W-:Y:S01]  /*11c40*/  @P0 IMAD R7, R10, R3, R5 ;  /* 0x000000030a070224 */ /* 0x008fe200078e0205 */
[----:B------:R-:W-:Y:S01]  /*11c50*/  ISETP.NE.U32.AND P0, PT, RZ, UR8, PT ;  /* 0x00000008ff007c0c */ /* 0x000fe2000bf05070 */
[----:B------:R-:W-:-:S03]  /*11c60*/  IMAD.MOV.U32 R3, RZ, RZ, R14 ;  /* 0x000000ffff037224 */ /* 0x000fc600078e000e */
[----:B------:R-:W-:-:S13]  /*11c70*/  ISETP.NE.AND.EX P0, PT, RZ, UR9, PT, P0 ;  /* 0x00000009ff007c0c */ /* 0x000fda000bf05300 */
[----:B------:R-:W-:Y:S05]  /*11c80*/  @!P0 BRA `(.L_x_566) ;  /* 0x0000000000288947 */ /* 0x000fea0003800000 */
[----:B------:R-:W-:Y:S02]  /*11c90*/  ULDC UR10, c[0x0][0x634] ;  /* 0x00018d00000a7ab9 */ /* 0x000fe40000000800 */
[----:B------:R-:W-:-:S05]  /*11ca0*/  IADD3 R3, P0, R12, UR10, RZ ;  /* 0x0000000a0c037c10 */ /* 0x000fca000ff1e0ff */
[----:B------:R-:W-:-:S04]  /*11cb0*/  IMAD.X R9, RZ, RZ, R14, P0 ;  /* 0x000000ffff097224 */ /* 0x000fc800000e060e */
[----:B------:R-:W-:-:S04]  /*11cc0*/  IMAD.WIDE.U32 R4, R9, UR8, RZ ;  /* 0x0000000809047c25 */ /* 0x000fc8000f8e00ff */
[----:B------:R-:W-:-:S04]  /*11cd0*/  IMAD.WIDE.U32 R4, P0, R3, UR9, R4 ;  /* 0x0000000903047c25 */ /* 0x000fc8000f800004 */
[----:B------:R-:W-:-:S04]  /*11ce0*/  IMAD.WIDE.U32 R2, R3, UR8, RZ ;  /* 0x0000000803027c25 */ /* 0x000fc8000f8e00ff */
[----:B------:R-:W-:Y:S01]  /*11cf0*/  IMAD.MOV.U32 R2, RZ, RZ, R5 ;  /* 0x000000ffff027224 */ /* 0x000fe200078e0005 */
[----:B------:R-:W-:Y:S01]  /*11d00*/  IADD3 RZ, P1, R3, R4, RZ ;  /* 0x0000000403ff7210 */ /* 0x000fe20007f3e0ff */
[----:B------:R-:W-:-:S04]  /*11d10*/  IMAD.X R3, RZ, RZ, RZ, P0 ;  /* 0x000000ffff037224 */ /* 0x000fc800000e06ff */
[----:B------:R-:W-:-:S08]  /*11d20*/  IMAD.WIDE.U32.X R2, R9, UR9, R2, P1 ;  /* 0x0000000909027c25 */ /* 0x000fd000088e0402 */
.L_x_566:
[--C-:B------:R-:W-:Y:S01]  /*11d30*/  SHF.R.U64 R9, R2, UR11, R3.reuse ;  /* 0x0000000b02097c19 */ /* 0x100fe20008001203 */
[----:B------:R-:W-:Y:S01]  /*11d40*/  ULDC.64 UR8, c[0x0][0x620] ;  /* 0x0001880000087ab9 */ /* 0x000fe20000000a00 */
[----:B------:R-:W-:Y:S01]  /*11d50*/  SHF.R.U32.HI R2, RZ, UR11, R3 ;  /* 0x0000000bff027c19 */ /* 0x000fe20008011603 */
[----:B------:R-:W-:Y:S01]  /*11d60*/  IMAD.MOV.U32 R3, RZ, RZ, R14 ;  /* 0x000000ffff037224 */ /* 0x000fe200078e000e */
[----:B------:R-:W-:Y:S01]  /*11d70*/  IADD3 R11, P0, RZ, -R9, RZ ;  /* 0x80000009ff0b7210 */ /* 0x000fe20007f1e0ff */
[----:B------:R-:W-:-:S04]  /*11d80*/  ULDC.64 UR10, c[0x0][0x640] ;  /* 0x00019000000a7ab9 */ /* 0x000fc80000000a00 */
[----:B------:R-:W-:Y:S01]  /*11d90*/  IMAD.X R2, RZ, RZ, ~R2, P0 ;  /* 0x000000ffff027224 */ /* 0x000fe200000e0e02 */
[----:B------:R-:W-:-:S03]  /*11da0*/  ISETP.NE.U32.AND P0, PT, RZ, UR10, PT ;  /* 0x0000000aff007c0c */ /* 0x000fc6000bf05070 */
[----:B------:R-:W-:Y:S01]  /*11db0*/  IMAD R2, R2, UR8, RZ ;  /* 0x0000000802027c24 */ /* 0x000fe2000f8e02ff */
[----:B------:R-:W-:-:S03]  /*11dc0*/  ISETP.NE.AND.EX P0, PT, RZ, UR11, PT, P0 ;  /* 0x0000000bff007c0c */ /* 0x000fc6000bf05300 */
[----:B------:R-:W-:Y:S02]  /*11dd0*/  IMAD R5, R11, UR9, R2 ;  /* 0x000000090b057c24 */ /* 0x000fe4000f8e0202 */
[----:B------:R-:W-:-:S04]  /*11de0*/  IMAD.MOV.U32 R2, RZ, RZ, R12 ;  /* 0x000000ffff027224 */ /* 0x000fc800078e000c */
[----:B------:R-:W-:Y:S01]  /*11df0*/  IMAD.WIDE.U32 R2, R11, UR8, R2 ;  /* 0x000000080b027c25 */ /* 0x000fe2000f8e0002 */
[----:B------:R-:W-:-:S03]  /*11e00*/  ULDC UR8, c[0x0][0x618] ;  /* 0x0001860000087ab9 */ /* 0x000fc60000000800 */
[----:B------:R-:W-:-:S05]  /*11e10*/  IMAD.IADD R3, R3, 0x1, R5 ;  /* 0x0000000103037824 */ /* 0x000fca00078e0205 */
[--C-:B------:R-:W-:Y:S02]  /*11e20*/  SHF.R.U64 R10, R2, UR8, R3.reuse ;  /* 0x00000008020a7c19 */ /* 0x100fe40008001203 */
[----:B------:R-:W-:Y:S01]  /*11e30*/  SHF.R.U32.HI R3, RZ, UR8, R3 ;  /* 0x00000008ff037c19 */ /* 0x000fe20008011603 */
[----:B------:R-:W-:-:S03]  /*11e40*/  ULDC UR8, c[0x0][0x608] ;  /* 0x0001820000087ab9 */ /* 0x000fc60000000800 */
[--C-:B------:R-:W-:Y:S02]  /*11e50*/  SHF.R.U64 R12, R10, UR8, R3.reuse ;  /* 0x000000080a0c7c19 */ /* 0x100fe40008001203 */
[----:B------:R-:W-:Y:S01]  /*11e60*/  SHF.R.U32.HI R3, RZ, UR8, R3 ;  /* 0x00000008ff037c19 */ /* 0x000fe20008011603 */
[----:B------:R-:W-:-:S03]  /*11e70*/  ULDC UR8, c[0x0][0x658] ;  /* 0x0001960000087ab9 */ /* 0x000fc60000000800 */
[--C-:B------:R-:W-:Y:S02]  /*11e80*/  SHF.R.U64 R11, R12, UR8, R3.reuse ;  /* 0x000000080c0b7c19 */ /* 0x100fe40008001203 */
[----:B------:R-:W-:-:S03]  /*11e90*/  SHF.R.U32.HI R13, RZ, UR8, R3 ;  /* 0x00000008ff0d7c19 */ /* 0x000fc60008011603 */
[----:B------:R-:W-:Y:S02]  /*11ea0*/  IMAD.MOV.U32 R2, RZ, RZ, R11 ;  /* 0x000000ffff027224 */ /* 0x000fe400078e000b */
[----:B------:R-:W-:Y:S01]  /*11eb0*/  IMAD.MOV.U32 R3, RZ, RZ, R13 ;  /* 0x000000ffff037224 */ /* 0x000fe200078e000d */
[----:B------:R-:W-:Y:S06]  /*11ec0*/  @!P0 BRA `(.L_x_567) ;  /* 0x0000000000288947 */ /* 0x000fec0003800000 */
        /* <DEDUP_REMOVED lines=10> */
.L_x_567:
[----:B------:R-:W-:Y:S01]  /*11f70*/  ULDC UR8, c[0x0][0x648] ;  /* 0x0001920000087ab9 */ /* 0x000fe20000000800 */
[----:B------:R-:W-:Y:S01]  /*11f80*/  LOP3.LUT R12, R12, UR7, RZ, 0xc0, !PT ;  /* 0x000000070c0c7c12 */ /* 0x000fe2000f8ec0ff */
[----:B------:R-:W-:Y:S01]  /*11f90*/  UISETP.NE.AND UP0, UPT, UR46, URZ, UPT ;  /* 0x0000003f2e00728c */ /* 0x000fe2000bf05270 */
[----:B------:R-:W-:Y:S01]  /*11fa0*/  SHF.R.U64 R3, R2, UR8, R3 ;  /* 0x0000000802037c19 */ /* 0x000fe20008001203 */
[----:B------:R-:W-:Y:S01]  /*11fb0*/  ULDC UR8, c[0x0][0x638] ;  /* 0x00018e0000087ab9 */ /* 0x000fe20000000800 */
[----:B------:R-:W-:-:S03]  /*11fc0*/  IMAD.MOV.U32 R4, RZ, RZ, 0x1 ;  /* 0x00000001ff047424 */ /* 0x000fc600078e00ff */
[----:B------:R-:W-:Y:S01]  /*11fd0*/  IMAD.MOV R2, RZ, RZ, -R3 ;  /* 0x000000ffff027224 */ /* 0x000fe200078e0a03 */
[----:B------:R-:W-:Y:S01]  /*11fe0*/  PLOP3.LUT P0, PT, PT, PT, UP0, 0x40, 0x0 ;  /* 0x000000000000781c */ /* 0x000fe20003f0e808 */
[----:B------:R-:W-:Y:S01]  /*11ff0*/  IMAD R12, R3, UR5, R12 ;  /* 0x00000005030c7c24 */ /* 0x000fe2000f8e020c */
[----:B------:R-:W-:Y:S01]  /*12000*/  PLOP3.LUT P1, PT, PT, PT, UP0, 0x40, 0x0 ;  /* 0x000000000000781c */ /* 0x000fe20003f2e808 */
[----:B------:R-:W-:Y:S01]  /*12010*/  IMAD R11, R2, UR8, R11 ;  /* 0x00000008020b7c24 */ /* 0x000fe2000f8e020b */
[----:B------:R-:W-:Y:S01]  /*12020*/  ULDC UR8, c[0x0][0x610] ;  /* 0x0001840000087ab9 */ /* 0x000fe20000000800 */
[----:B------:R-:W-:Y:S01]  /*12030*/  LOP3.LUT R2, R10, UR4, RZ, 0xc0, !PT ;  /* 0x000000040a027c12 */ /* 0x000fe2000f8ec0ff */
[----:B------:R-:W-:Y:S01]  /*12040*/  IMAD R7, R12, UR8, R7 ;  /* 0x000000080c077c24 */ /* 0x000fe2000f8e0207 */
[----:B------:R-:W-:-:S03]  /*12050*/  ULDC UR8, c[0x0][0x600] ;  /* 0x0001800000087ab9 */ /* 0x000fc60000000800 */
[----:B------:R-:W-:-:S05]  /*12060*/  IMAD R2, R11, UR8, R2 ;  /* 0x000000080b027c24 */ /* 0x000fca000f8e0202 */
[----:B------:R-:W-:Y:S02]  /*12070*/  SEL R3, R2, R7, P0 ;  /* 0x0000000702037207 */ /* 0x000fe40000000000 */
[----:B------:R-:W-:-:S07]  /*12080*/  SEL R2, R7, R2, P1 ;  /* 0x0000000207027207 */ /* 0x000fce0000800000 */
.L_x_565:
[----:B------:R-:W-:Y:S05]  /*12090*/  BSYNC B1 ;  /* 0x0000000000017941 */ /* 0x000fea0003800000 */
.L_x_564:
[----:B------:R-:W-:-:S13]  /*120a0*/  LOP3.LUT P0, RZ, R4, 0xff, RZ, 0xc0, !PT ;  /* 0x000000ff04ff7812 */ /* 0x000fda000780c0ff */
[----:B------:R-:W-:Y:S05]  /*120b0*/  @P0 BRA `(.L_x_568) ;  /* 0xfffffff4000c0947 */ /* 0x000fea000383ffff */
[----:B------:R-:W-:Y:S05]  /*120c0*/  BSYNC B0 ;  /* 0x0000000000007941 */ /* 0x000fea0003800000 */
.L_x_557:
[----:B------:R-:W-:-:S03]  /*120d0*/  UMOV UR8, 0xffffffff ;  /* 0xffffffff00087882 */ /* 0x000fc60000000000 */
[----:B------:R-:W-:Y:S05]  /*120e0*/  BRA.DIV UR8, `(.L_x_569) ;  /* 0x0000000a08807947 */ /* 0x000fea000b800000 */
[----:B------:R-:W-:-:S13]  /*120f0*/  ELECT P6, URZ, PT ;  /* 0x00000000003f782f */ /* 0x000fda00038c0000 */
.L_x_593:
[----:B------:R-:W-:Y:S04]  /*12100*/  BSSY B0, `(.L_x_570) ;  /* 0x0000086000007945 */ /* 0x000fe80003800000 */
[----:B------:R-:W-:Y:S05]  /*12110*/  @!P6 BRA `(.L_x_571) ;  /* 0x000000080010e947 */ /* 0x000fea0003800000 */
[----:B------:R-:W-:-:S04]  /*12120*/  ULOP3.LUT UR8, UR40, 0x2, URZ, 0xfc, !UPT ;  /* 0x0000000228087892 */ /* 0x000fc8000f8efc3f */
[----:B------:R-:W-:-:S06]  /*12130*/  UISETP.NE.AND UP0, UPT, UR8, 0x3, UPT ;  /* 0x000000030800788c */ /* 0x000fcc000bf05270 */
[----:B------:R-:W-:-:S13]  /*12140*/  PLOP3.LUT P0, PT, PT, PT, UP0, 0x80, 0x0 ;  /* 0x000000000000781c */ /* 0x000fda0003f0f008 */
[----:B------:R-:W-:Y:S05]  /*12150*/  @!P0 BRA `(.L_x_572) ;  /* 0x0000000000048947 */ /* 0x000fea0003800000 */
[----:B------:R-:W-:Y:S01]  /*12160*/  BPT.TRAP 0x1 ;  /* 0x000000040000795c */ /* 0x000fe20000300000 */
.L_x_572:
[----:B------:R-:W0:Y:S01]  /*12170*/  S2R R3, SR_CgaCtaId ;  /* 0x0000000000037919 */ /* 0x000e220000008800 */
[----:B------:R-:W-:-:S04]  /*12180*/  MOV R2, 0x400 ;  /* 0x0000040000027802 */ /* 0x000fc80000000f00 */
[----:B0-----:R-:W-:Y:S02]  /*12190*/  LEA R3, R3, R2, 0x18 ;  /* 0x0000000203037211 */ /* 0x001fe400078ec0ff */
[----:B------:R-:W-:-:S03]  /*121a0*/  SHF.L.U32 R2, R0, 0x1f, RZ ;  /* 0x0000001f00027819 */ /* 0x000fc600000006ff */
[----:B------:R-:W-:-:S04]  /*121b0*/  VIADD R3, R3, 0x70 ;  /* 0x0000007003037836 */ /* 0x000fc80000000000 */
[----:B------:R-:W-:-:S04]  /*121c0*/  IMAD R5, R6, 0x8, R3 ;  /* 0x0000000806057824 */ /* 0x000fc800078e0203 */
[----:B------:R-:W0:Y:S02]  /*121d0*/  SYNCS.PHASECHK.TRANS64.TRYWAIT P0, [R5+URZ], R2 ;  /* 0x00000002050075a7 */ /* 0x000e24000800017f */
[----:B0-----:R-:W-:Y:S05]  /*121e0*/  @!P0 BRA `(.L_x_573) ;  /* 0x0000000800608947 */ /* 0x001fea0003800000 */
.L_x_594:
[----:B------:R-:W-:-:S05]  /*121f0*/  VIADD R6, R6, 0x1 ;  /* 0x0000000106067836 */ /* 0x000fca0000000000 */
[----:B------:R-:W-:-:S04]  /*12200*/  ISETP.NE.AND P0, PT, R6, 0xe, PT ;  /* 0x0000000e0600780c */ /* 0x000fc80003f05270 */
[----:B0-----:R-:W-:Y:S02]  /*12210*/  SEL R5, RZ, 0x1, P0 ;  /* 0x00000001ff057807 */ /* 0x001fe40000000000 */
[----:B------:R-:W-:Y:S02]  /*12220*/  SEL R6, R6, RZ, P0 ;  /* 0x000000ff06067207 */ /* 0x000fe40000000000 */
[----:B------:R-:W-:-:S03]  /*12230*/  LOP3.LUT R5, R0, R5, RZ, 0x3c, !PT ;  /* 0x0000000500057212 */ /* 0x000fc600078e3cff */
[----:B------:R-:W-:Y:S01]  /*12240*/  IMAD R7, R6, 0x8, R3 ;  /* 0x0000000806077824 */ /* 0x000fe200078e0203 */
[----:B------:R-:W-:-:S04]  /*12250*/  SHF.L.U32 R0, R5, 0x1f, RZ ;  /* 0x0000001f05007819 */ /* 0x000fc800000006ff */
[----:B------:R-:W0:Y:S02]  /*12260*/  SYNCS.PHASECHK.TRANS64.TRYWAIT P0, [R7+URZ], R0 ;  /* 0x00000000070075a7 */ /* 0x000e24000800017f */
[----:B0-----:R-:W-:Y:S05]  /*12270*/  @!P0 BRA `(.L_x_574) ;  /* 0x0000000800508947 */ /* 0x001fea0003800000 */
.L_x_595:
[----:B0-----:R-:W-:-:S05]  /*12280*/  VIADD R0, R6, 0x1 ;  /* 0x0000000106007836 */ /* 0x001fca0000000000 */
[----:B------:R-:W-:-:S04]  /*12290*/  ISETP.NE.AND P0, PT, R0, 0xe, PT ;  /* 0x0000000e0000780c */ /* 0x000fc80003f05270 */
[----:B------:R-:W-:Y:S02]  /*122a0*/  SEL R2, RZ, 0x1, P0 ;  /* 0x00000001ff027807 */ /* 0x000fe40000000000 */
[----:B------:R-:W-:Y:S02]  /*122b0*/  SEL R4, R0, RZ, P0 ;  /* 0x000000ff00047207 */ /* 0x000fe40000000000 */
[----:B------:R-:W-:-:S03]  /*122c0*/  LOP3.LUT R5, R5, R2, RZ, 0x3c, !PT ;  /* 0x0000000205057212 */ /* 0x000fc600078e3cff */
[----:B------:R-:W-:Y:S01]  /*122d0*/  IMAD R7, R4, 0x8, R3 ;  /* 0x0000000804077824 */ /* 0x000fe200078e0203 */
[----:B------:R-:W-:-:S04]  /*122e0*/  SHF.L.U32 R0, R5, 0x1f, RZ ;  /* 0x0000001f05007819 */ /* 0x000fc800000006ff */
[----:B------:R-:W0:Y:S02]  /*122f0*/  SYNCS.PHASECHK.TRANS64.TRYWAIT P0, [R7+URZ], R0 ;  /* 0x00000000070075a7 */ /* 0x000e24000800017f */
[----:B0-----:R-:W-:Y:S05]  /*12300*/  @!P0 BRA `(.L_x_575) ;  /* 0x0000000800408947 */ /* 0x001fea0003800000 */
.L_x_596:
        /* <DEDUP_REMOVED lines=9> */
.L_x_597:
        /* <DEDUP_REMOVED lines=9> */
.L_x_598:
        /* <DEDUP_REMOVED lines=9> */
.L_x_599:
        /* <DEDUP_REMOVED lines=9> */
.L_x_600:
        /* <DEDUP_REMOVED lines=9> */
.L_x_601:
        /* <DEDUP_REMOVED lines=9> */
.L_x_602:
        /* <DEDUP_REMOVED lines=9> */
.L_x_603:
        /* <DEDUP_REMOVED lines=9> */
.L_x_604:
        /* <DEDUP_REMOVED lines=9> */
.L_x_605:
        /* <DEDUP_REMOVED lines=9> */
.L_x_606:
[----:B0-----:R-:W-:-:S05]  /*128b0*/  VIADD R0, R4, 0x1 ;  /* 0x0000000104007836 */ /* 0x001fca0000000000 */
[----:B------:R-:W-:-:S04]  /*128c0*/  ISETP.NE.AND P0, PT, R0, 0xe, PT ;  /* 0x0000000e0000780c */ /* 0x000fc80003f05270 */
[----:B------:R-:W-:Y:S02]  /*128d0*/  SEL R2, RZ, 0x1, P0 ;  /* 0x00000001ff027807 */ /* 0x000fe40000000000 */
[----:B------:R-:W-:Y:S02]  /*128e0*/  SEL R0, R0, RZ, P0 ;  /* 0x000000ff00007207 */ /* 0x000fe40000000000 */
[----:B------:R-:W-:-:S03]  /*128f0*/  LOP3.LUT R2, R5, R2, RZ, 0x3c, !PT ;  /* 0x0000000205027212 */ /* 0x000fc600078e3cff */
[----:B------:R-:W-:Y:S01]  /*12900*/  IMAD R3, R0, 0x8, R3 ;  /* 0x0000000800037824 */ /* 0x000fe200078e0203 */
[----:B------:R-:W-:-:S07]  /*12910*/  SHF.L.U32 R0, R2, 0x1f, RZ ;  /* 0x0000001f02007819 */ /* 0x000fce00000006ff */
.L_x_586:
[----:B0-----:R0:W1:Y:S02]  /*12920*/  SYNCS.PHASECHK.TRANS64.TRYWAIT P0, [R3+URZ], R0 ;  /* 0x00000000030075a7 */ /* 0x001064000800017f */
[----:B-1----:R-:W-:Y:S05]  /*12930*/  @!P0 NANOSLEEP.SYNCS 0x989680 ;  /* 0x009896800000895d */ /* 0x002fea0003900000 */
[----:B------:R-:W1:Y:S02]  /*12940*/  @!P0 SYNCS.PHASECHK.TRANS64 P0, [R3+URZ], R0 ;  /* 0x00000000030085a7 */ /* 0x000e64000800007f */
[----:B-1----:R-:W-:Y:S05]  /*12950*/  @!P0 BRA `(.L_x_586) ;  /* 0xfffffffc00f08947 */ /* 0x002fea000383ffff */
.L_x_571:
[----:B------:R-:W-:Y:S05]  /*12960*/  BSYNC B0 ;  /* 0x0000000000007941 */ /* 0x000fea0003800000 */
.L_x_570:
[----:B------:R-:W-:Y:S05]  /*12970*/  EXIT ;  /* 0x000000000000794d */ /* 0x000fea0003800000 */
.L_x_22:
[----:B--2---:R2:W3:Y:S02]  /*12980*/  SYNCS.PHASECHK.TRANS64.TRYWAIT P1, [R3+URZ], R2 ;  /* 0x00000002030075a7 */ /* 0x0044e4000802017f */
[----:B---3--:R-:W-:Y:S05]  /*12990*/  @!P1 NANOSLEEP.SYNCS 0x989680 ;  /* 0x009896800000995d */ /* 0x008fea0003900000 */
[----:B------:R-:W3:Y:S02]  /*129a0*/  @!P1 SYNCS.PHASECHK.TRANS64 P1, [R3+URZ], R2 ;  /* 0x00000002030095a7 */ /* 0x000ee4000802007f */
[----:B---3--:R-:W-:Y:S05]  /*129b0*/  @!P1 BRA `(.L_x_22) ;  /* 0xfffffffc00f09947 */ /* 0x008fea000383ffff */
[----:B------:R-:W-:Y:S05]  /*129c0*/  BRA `(.L_x_21) ;  /* 0xfffffeec00ac7947 */ /* 0x000fea000383ffff */
.L_x_27:
[----:B-1----:R1:W2:Y:S02]  /*129d0*/  SYNCS.PHASECHK.TRANS64.TRYWAIT P1, [R5+URZ], R6 ;  /* 0x00000006050075a7 */ /* 0x0022a4000802017f */
[----:B--2---:R-:W-:Y:S05]  /*129e0*/  @!P1 NANOSLEEP.SYNCS 0x989680 ;  /* 0x009896800000995d */ /* 0x004fea0003900000 */
[----:B------:R-:W2:Y:S02]  /*129f0*/  @!P1 SYNCS.PHASECHK.TRANS64 P1, [R5+URZ], R6 ;  /* 0x00000006050095a7 */ /* 0x000ea4000802007f */
[----:B--2---:R-:W-:Y:S05]  /*12a00*/  @!P1 BRA `(.L_x_27) ;  /* 0xfffffffc00f09947 */ /* 0x004fea000383ffff */
[----:B------:R-:W-:Y:S05]  /*12a10*/  BRA `(.L_x_26) ;  /* 0xfffffef400507947 */ /* 0x000fea000383ffff */
.L_x_558:
[----:B------:R-:W-:Y:S01]  /*12a20*/  BSSY B1, `(.L_x_587) ;  /* 0x0000006000017945 */ /* 0x000fe20003800000 */
[----:B------:R-:W-:-:S07]  /*12a30*/  IMAD.MOV.U32 R15, RZ, RZ, -0x1 ;  /* 0xffffffffff0f7424 */ /* 0x000fce00078e00ff */
[----:B------:R-:W-:Y:S05]  /*12a40*/  WARPSYNC.COLLECTIVE R15, `(.L_x_588) ;  /* 0x000000000f0c7348 */ /* 0x000fea0003c00000 */
[----:B------:R-:W-:Y:S02]  /*12a50*/  ELECT P6, UR62, PT ;  /* 0x00000000003e782f */ /* 0x000fe400038c0000 */
[----:B------:R-:W-:Y:S01]  /*12a60*/  MOV R14, UR62 ;  /* 0x0000003e000e7c02 */ /* 0x000fe20008000f00 */
[----:B------:R-:W-:Y:S10]  /*12a70*/  ENDCOLLECTIVE ;  /* 0x000000000000791b */ /* 0x000ff40003800000 */
.L_x_588:
[----:B------:R-:W-:Y:S05]  /*12a80*/  BSYNC B1 ;  /* 0x0000000000017941 */ /* 0x000fea0003800000 */
.L_x_587:
[----:B------:R-:W-:Y:S05]  /*12a90*/  BRA `(.L_x_589) ;  /* 0xffffffe800a07947 */ /* 0x000fea000383ffff */
.L_x_561:
[----:B0-----:R0:W2:Y:S02]  /*12aa0*/  SYNCS.PHASECHK.TRANS64.TRYWAIT P0, [R12+URZ+0x70], R7 ;  /* 0x000070070c0075a7 */ /* 0x0010a4000800017f */
[----:B--2---:R-:W-:Y:S05]  /*12ab0*/  @!P0 NANOSLEEP.SYNCS 0x989680 ;  /* 0x009896800000895d */ /* 0x004fea0003900000 */
[----:B------:R-:W2:Y:S02]  /*12ac0*/  @!P0 SYNCS.PHASECHK.TRANS64 P0, [R12+URZ+0x70], R7 ;  /* 0x000070070c0085a7 */ /* 0x000ea4000800007f */
[----:B--2---:R-:W-:Y:S05]  /*12ad0*/  @!P0 BRA `(.L_x_561) ;  /* 0xfffffffc00f08947 */ /* 0x004fea000383ffff */
[----:B------:R-:W-:Y:S05]  /*12ae0*/  BRA `(.L_x_590) ;  /* 0xffffffe800dc7947 */ /* 0x000fea000383ffff */
.L_x_569:
[----:B------:R-:W-:Y:S01]  /*12af0*/  BSSY B0, `(.L_x_591) ;  /* 0x0000006000007945 */ /* 0x000fe20003800000 */
[----:B------:R-:W-:-:S07]  /*12b00*/  IMAD.MOV.U32 R15, RZ, RZ, -0x1 ;  /* 0xffffffffff0f7424 */ /* 0x000fce00078e00ff */
[----:B------:R-:W-:Y:S05]  /*12b10*/  WARPSYNC.COLLECTIVE R15, `(.L_x_592) ;  /* 0x000000000f0c7348 */ /* 0x000fea0003c00000 */
[----:B------:R-:W-:Y:S02]  /*12b20*/  ELECT P6, UR62, PT ;  /* 0x00000000003e782f */ /* 0x000fe400038c0000 */
[----:B------:R-:W-:Y:S01]  /*12b30*/  MOV R14, UR62 ;  /* 0x0000003e000e7c02 */ /* 0x000fe20008000f00 */
[----:B------:R-:W-:Y:S10]  /*12b40*/  ENDCOLLECTIVE ;  /* 0x000000000000791b */ /* 0x000ff40003800000 */
.L_x_592:
[----:B------:R-:W-:Y:S05]  /*12b50*/  BSYNC B0 ;  /* 0x0000000000007941 */ /* 0x000fea0003800000 */
.L_x_591:
[----:B------:R-:W-:Y:S05]  /*12b60*/  BRA `(.L_x_593) ;  /* 0xfffffff400647947 */ /* 0x000fea000383ffff */
.L_x_573:
[----:B0-----:R0:W1:Y:S02]  /*12b70*/  SYNCS.PHASECHK.TRANS64.TRYWAIT P0, [R5+URZ], R2 ;  /* 0x00000002050075a7 */ /* 0x001064000800017f */
[----:B-1----:R-:W-:Y:S05]  /*12b80*/  @!P0 NANOSLEEP.SYNCS 0x989680 ;  /* 0x009896800000895d */ /* 0x002fea0003900000 */
[----:B------:R-:W1:Y:S02]  /*12b90*/  @!P0 SYNCS.PHASECHK.TRANS64 P0, [R5+URZ], R2 ;  /* 0x00000002050085a7 */ /* 0x000e64000800007f */
[----:B-1----:R-:W-:Y:S05]  /*12ba0*/  @!P0 BRA `(.L_x_573) ;  /* 0xfffffffc00f08947 */ /* 0x002fea000383ffff */
[----:B------:R-:W-:Y:S05]  /*12bb0*/  BRA `(.L_x_594) ;  /* 0xfffffff4008c7947 */ /* 0x000fea000383ffff */
.L_x_574:
[----:B0-----:R0:W1:Y:S02]  /*12bc0*/  SYNCS.PHASECHK.TRANS64.TRYWAIT P0, [R7+URZ], R0 ;  /* 0x00000000070075a7 */ /* 0x001064000800017f */
[----:B-1----:R-:W-:Y:S05]  /*12bd0*/  @!P0 NANOSLEEP.SYNCS 0x989680 ;  /* 0x009896800000895d */ /* 0x002fea0003900000 */
[----:B------:R-:W1:Y:S02]  /*12be0*/  @!P0 SYNCS.PHASECHK.TRANS64 P0, [R7+URZ], R0 ;  /* 0x00000000070085a7 */ /* 0x000e64000800007f */
[----:B-1----:R-:W-:Y:S05]  /*12bf0*/  @!P0 BRA `(.L_x_574) ;  /* 0xfffffffc00f08947 */ /* 0x002fea000383ffff */
[----:B------:R-:W-:Y:S05]  /*12c00*/  BRA `(.L_x_595) ;  /* 0xfffffff4009c7947 */ /* 0x000fea000383ffff */
.L_x_575:
[----:B0-----:R0:W1:Y:S02]  /*12c10*/  SYNCS.PHASECHK.TRANS64.TRYWAIT P0, [R7+URZ], R0 ;  /* 0x00000000070075a7 */ /* 0x001064000800017f */
[----:B-1----:R-:W-:Y:S05]  /*12c20*/  @!P0 NANOSLEEP.SYNCS 0x989680 ;  /* 0x009896800000895d */ /* 0x002fea0003900000 */
[----:B------:R-:W1:Y:S02]  /*12c30*/  @!P0 SYNCS.PHASECHK.TRANS64 P0, [R7+URZ], R0 ;  /* 0x00000000070085a7 */ /* 0x000e64000800007f */
[----:B-1----:R-:W-:Y:S05]  /*12c40*/  @!P0 BRA `(.L_x_575) ;  /* 0xfffffffc00f08947 */ /* 0x002fea000383ffff */
[----:B------:R-:W-:Y:S05]  /*12c50*/  BRA `(.L_x_596) ;  /* 0xfffffff400ac7947 */ /* 0x000fea000383ffff */
.L_x_576:
[----:B0-----:R0:W1:Y:S02]  /*12c60*/  SYNCS.PHASECHK.TRANS64.TRYWAIT P0, [R7+URZ], R0 ;  /* 0x00000000070075a7 */ /* 0x001064000800017f */
[----:B-1----:R-:W-:Y:S05]  /*12c70*/  @!P0 NANOSLEEP.SYNCS 0x989680 ;  /* 0x009896800000895d */ /* 0x002fea0003900000 */
[----:B------:R-:W1:Y:S02]  /*12c80*/  @!P0 SYNCS.PHASECHK.TRANS64 P0, [R7+URZ], R0 ;  /* 0x00000000070085a7 */ /* 0x000e64000800007f */
[----:B-1----:R-:W-:Y:S05]  /*12c90*/  @!P0 BRA `(.L_x_576) ;  /* 0xfffffffc00f08947 */ /* 0x002fea000383ffff */
[----:B------:R-:W-:Y:S05]  /*12ca0*/  BRA `(.L_x_597) ;  /* 0xfffffff400bc7947 */ /* 0x000fea000383ffff */
.L_x_577:
[----:B0-----:R0:W1:Y:S02]  /*12cb0*/  SYNCS.PHASECHK.TRANS64.TRYWAIT P0, [R7+URZ], R0 ;  /* 0x00000000070075a7 */ /* 0x001064000800017f */
[----:B-1----:R-:W-:Y:S05]  /*12cc0*/  @!P0 NANOSLEEP.SYNCS 0x989680 ;  /* 0x009896800000895d */ /* 0x002fea0003900000 */
[----:B------:R-:W1:Y:S02]  /*12cd0*/  @!P0 SYNCS.PHASECHK.TRANS64 P0, [R7+URZ], R0 ;  /* 0x00000000070085a7 */ /* 0x000e64000800007f */
[----:B-1----:R-:W-:Y:S05]  /*12ce0*/  @!P0 BRA `(.L_x_577) ;  /* 0xfffffffc00f08947 */ /* 0x002fea000383ffff */
[----:B------:R-:W-:Y:S05]  /*12cf0*/  BRA `(.L_x_598) ;  /* 0xfffffff400cc7947 */ /* 0x000fea000383ffff */
.L_x_578:
[----:B0-----:R0:W1:Y:S02]  /*12d00*/  SYNCS.PHASECHK.TRANS64.TRYWAIT P0, [R7+URZ], R0 ;  /* 0x00000000070075a7 */ /* 0x001064000800017f */
[----:B-1----:R-:W-:Y:S05]  /*12d10*/  @!P0 NANOSLEEP.SYNCS 0x989680 ;  /* 0x009896800000895d */ /* 0x002fea0003900000 */
[----:B------:R-:W1:Y:S02]  /*12d20*/  @!P0 SYNCS.PHASECHK.TRANS64 P0, [R7+URZ], R0 ;  /* 0x00000000070085a7 */ /* 0x000e64000800007f */
[----:B-1----:R-:W-:Y:S05]  /*12d30*/  @!P0 BRA `(.L_x_578) ;  /* 0xfffffffc00f08947 */ /* 0x002fea000383ffff */
[----:B------:R-:W-:Y:S05]  /*12d40*/  BRA `(.L_x_599) ;  /* 0xfffffff400dc7947 */ /* 0x000fea000383ffff */
.L_x_579:
[----:B0-----:R0:W1:Y:S02]  /*12d50*/  SYNCS.PHASECHK.TRANS64.TRYWAIT P0, [R7+URZ], R0 ;  /* 0x00000000070075a7 */ /* 0x001064000800017f */
[----:B-1----:R-:W-:Y:S05]  /*12d60*/  @!P0 NANOSLEEP.SYNCS 0x989680 ;  /* 0x009896800000895d */ /* 0x002fea0003900000 */
[----:B------:R-:W1:Y:S02]  /*12d70*/  @!P0 SYNCS.PHASECHK.TRANS64 P0, [R7+URZ], R0 ;  /* 0x00000000070085a7 */ /* 0x000e64000800007f */
[----:B-1----:R-:W-:Y:S05]  /*12d80*/  @!P0 BRA `(.L_x_579) ;  /* 0xfffffffc00f08947 */ /* 0x002fea000383ffff */
[----:B------:R-:W-:Y:S05]  /*12d90*/  BRA `(.L_x_600) ;  /* 0xfffffff400ec7947 */ /* 0x000fea000383ffff */
.L_x_580:
[----:B0-----:R0:W1:Y:S02]  /*12da0*/  SYNCS.PHASECHK.TRANS64.TRYWAIT P0, [R7+URZ], R0 ;  /* 0x00000000070075a7 */ /* 0x001064000800017f */
[----:B-1----:R-:W-:Y:S05]  /*12db0*/  @!P0 NANOSLEEP.SYNCS 0x989680 ;  /* 0x009896800000895d */ /* 0x002fea0003900000 */
[----:B------:R-:W1:Y:S02]  /*12dc0*/  @!P0 SYNCS.PHASECHK.TRANS64 P0, [R7+URZ], R0 ;  /* 0x00000000070085a7 */ /* 0x000e64000800007f */
[----:B-1----:R-:W-:Y:S05]  /*12dd0*/  @!P0 BRA `(.L_x_580) ;  /* 0xfffffffc00f08947 */ /* 0x002fea000383ffff */
[----:B------:R-:W-:Y:S05]  /*12de0*/  BRA `(.L_x_601) ;  /* 0xfffffff400fc7947 */ /* 0x000fea000383ffff */
.L_x_581:
[----:B0-----:R0:W1:Y:S02]  /*12df0*/  SYNCS.PHASECHK.TRANS64.TRYWAIT P0, [R7+URZ], R0 ;  /* 0x00000000070075a7 */ /* 0x001064000800017f */
[----:B-1----:R-:W-:Y:S05]  /*12e00*/  @!P0 NANOSLEEP.SYNCS 0x989680 ;  /* 0x009896800000895d */ /* 0x002fea0003900000 */
[----:B------:R-:W1:Y:S02]  /*12e10*/  @!P0 SYNCS.PHASECHK.TRANS64 P0, [R7+URZ], R0 ;  /* 0x00000000070085a7 */ /* 0x000e64000800007f */
[----:B-1----:R-:W-:Y:S05]  /*12e20*/  @!P0 BRA `(.L_x_581) ;  /* 0xfffffffc00f08947 */ /* 0x002fea000383ffff */
[----:B------:R-:W-:Y:S05]  /*12e30*/  BRA `(.L_x_602) ;  /* 0xfffffff8000c7947 */ /* 0x000fea000383ffff */
.L_x_582:
[----:B0-----:R0:W1:Y:S02]  /*12e40*/  SYNCS.PHASECHK.TRANS64.TRYWAIT P0, [R7+URZ], R0 ;  /* 0x00000000070075a7 */ /* 0x001064000800017f */
[----:B-1----:R-:W-:Y:S05]  /*12e50*/  @!P0 NANOSLEEP.SYNCS 0x989680 ;  /* 0x009896800000895d */ /* 0x002fea0003900000 */
[----:B------:R-:W1:Y:S02]  /*12e60*/  @!P0 SYNCS.PHASECHK.TRANS64 P0, [R7+URZ], R0 ;  /* 0x00000000070085a7 */ /* 0x000e64000800007f */
[----:B-1----:R-:W-:Y:S05]  /*12e70*/  @!P0 BRA `(.L_x_582) ;  /* 0xfffffffc00f08947 */ /* 0x002fea000383ffff */
[----:B------:R-:W-:Y:S05]  /*12e80*/  BRA `(.L_x_603) ;  /* 0xfffffff8001c7947 */ /* 0x000fea000383ffff */
.L_x_583:
[----:B0-----:R0:W1:Y:S02]  /*12e90*/  SYNCS.PHASECHK.TRANS64.TRYWAIT P0, [R7+URZ], R0 ;  /* 0x00000000070075a7 */ /* 0x001064000800017f */
[----:B-1----:R-:W-:Y:S05]  /*12ea0*/  @!P0 NANOSLEEP.SYNCS 0x989680 ;  /* 0x009896800000895d */ /* 0x002fea0003900000 */
[----:B------:R-:W1:Y:S02]  /*12eb0*/  @!P0 SYNCS.PHASECHK.TRANS64 P0, [R7+URZ], R0 ;  /* 0x00000000070085a7 */ /* 0x000e64000800007f */
[----:B-1----:R-:W-:Y:S05]  /*12ec0*/  @!P0 BRA `(.L_x_583) ;  /* 0xfffffffc00f08947 */ /* 0x002fea000383ffff */
[----:B------:R-:W-:Y:S05]  /*12ed0*/  BRA `(.L_x_604) ;  /* 0xfffffff8002c7947 */ /* 0x000fea000383ffff */
.L_x_584:
[----:B0-----:R0:W1:Y:S02]  /*12ee0*/  SYNCS.PHASECHK.TRANS64.TRYWAIT P0, [R7+URZ], R0 ;  /* 0x00000000070075a7 */ /* 0x001064000800017f */
[----:B-1----:R-:W-:Y:S05]  /*12ef0*/  @!P0 NANOSLEEP.SYNCS 0x989680 ;  /* 0x009896800000895d */ /* 0x002fea0003900000 */
[----:B------:R-:W1:Y:S02]  /*12f00*/  @!P0 SYNCS.PHASECHK.TRANS64 P0, [R7+URZ], R0 ;  /* 0x00000000070085a7 */ /* 0x000e64000800007f */
[----:B-1----:R-:W-:Y:S05]  /*12f10*/  @!P0 BRA `(.L_x_584) ;  /* 0xfffffffc00f08947 */ /* 0x002fea000383ffff */
[----:B------:R-:W-:Y:S05]  /*12f20*/  BRA `(.L_x_605) ;  /* 0xfffffff8003c7947 */ /* 0x000fea000383ffff */
.L_x_585:
[----:B0-----:R0:W1:Y:S02]  /*12f30*/  SYNCS.PHASECHK.TRANS64.TRYWAIT P0, [R7+URZ], R0 ;  /* 0x00000000070075a7 */ /* 0x001064000800017f */
[----:B-1----:R-:W-:Y:S05]  /*12f40*/  @!P0 NANOSLEEP.SYNCS 0x989680 ;  /* 0x009896800000895d */ /* 0x002fea0003900000 */
[----:B------:R-:W1:Y:S02]  /*12f50*/  @!P0 SYNCS.PHASECHK.TRANS64 P0, [R7+URZ], R0 ;  /* 0x00000000070085a7 */ /* 0x000e64000800007f */
[----:B-1----:R-:W-:Y:S05]  /*12f60*/  @!P0 BRA `(.L_x_585) ;  /* 0xfffffffc00f08947 */ /* 0x002fea000383ffff */
[----:B------:R-:W-:Y:S05]  /*12f70*/  BRA `(.L_x_606) ;  /* 0xfffffff8004c7947 */ /* 0x000fea000383ffff */
.L_x_607:
[----:B------:R-:W-:-:S00]  /*12f80*/  BRA `(.L_x_607) ;  /* 0xfffffffc00fc7947 */ /* 0x000fc0000383ffff */
[----:B------:R-:W-:-:S00]  /*12f90*/  NOP ;  /* 0x0000000000007918 */ /* 0x000fc00000000000 */
        /* <DEDUP_REMOVED lines=14> */
.L_x_608:


//--------------------- .nv.global.init           --------------------------
	.section	.nv.global.init,"aw",@progbits
.nv.global.init:
	.type		$str$22,@object
	.size		$str$22,($str$23 - $str$22)
$str$22:
        /*0000*/ 	.byte	0x6b, 0x5f, 0x74, 0x69, 0x6c, 0x65, 0x5f, 0x63, 0x6f, 0x75, 0x6e, 0x74, 0x20, 0x3e, 0x3d, 0x20
        /*0010*/ 	.byte	0x31, 0x00
	.type		$str$23,@object
	.size		$str$23,(__unnamed_1 - $str$23)
$str$23:
        /*0012*/ 	.byte	0x2f, 0x74, 0x6d, 0x70, 0x2f, 0x63, 0x75, 0x74, 0x6c, 0x61, 0x73, 0x73, 0x5f, 0x73, 0x77, 0x65
        /*0022*/ 	.byte	0x65, 0x70, 0x5f, 0x73, 0x72, 0x63, 0x2f, 0x69, 0x6e, 0x63, 0x6c, 0x75, 0x64, 0x65, 0x2f, 0x63
        /*0032*/ 	.byte	0x75, 0x74, 0x6c, 0x61, 0x73, 0x73, 0x2f, 0x67, 0x65, 0x6d, 0x6d, 0x2f, 0x63, 0x6f, 0x6c, 0x6c
        /*0042*/ 	.byte	0x65, 0x63, 0x74, 0x69, 0x76, 0x65, 0x2f, 0x73, 0x6d, 0x39, 0x30, 0x5f, 0x6d, 0x6d, 0x61, 0x5f
        /*0052*/ 	.byte	0x74, 0x6d, 0x61, 0x5f, 0x67, 0x6d, 0x6d, 0x61, 0x5f, 0x73, 0x73, 0x5f, 0x77, 0x61, 0x72, 0x70
        /*0062*/ 	.byte	0x73, 0x70, 0x65, 0x63, 0x69, 0x61, 0x6c, 0x69, 0x7a, 0x65, 0x64, 0x2e, 0x68, 0x70, 0x70, 0x00
	.type		__unnamed_1,@object
	.size		__unnamed_1,(.L_0 - __unnamed_1)
__unnamed_1:
        /* <DEDUP_REMOVED lines=173> */
        /*0b42*/ 	.byte	0x65, 0x3a, 0x3a, 0x69, 0x64, 0x65, 0x6e, 0x74, 0x69, 0x74, 0x79, 0x5d, 0x00
.L_0:


//--------------------- .nv.shared._ZN7cutlass13device_kernelINS_4gemm6kernel13GemmUniversalIN4cute5tupleIJiiiiEEENS1_10collective13CollectiveMmaINS1_34MainloopSm90TmaGmmaWarpSpecializedILi14ENS5_IJNS4_1CILi8EEENSA_ILi1EEESC_EEENS1_35KernelTmaWarpSpecializedCooperativeEEENS5_IJNSA_ILi256EEESG_NSA_ILi32EEEEEEaNS5_IJlSC_lEEEaSJ_NS4_8TiledMMAINS4_8MMA_AtomIJNS4_4SM904GMMA27MMA_64x256x32_S32S8S8_SS_TNEEEENS4_6LayoutINS5_IJNSA_ILi2EEESC_SC_EEENS5_IJSC_NSA_ILi0EEEST_EEEEENS5_IJNS4_10UnderscoreESW_SW_EEEEENS4_13SM90_TMA_LOADENS4_14ComposedLayoutINS4_7SwizzleILi1ELi4ELi3EEENS4_18smem_ptr_flag_bitsILi8EEENSQ_INS5_IJSB_SH_EEENS5_IJSH_SC_EEEEEEEvNS4_8identityENS4_23SM90_TMA_LOAD_MULTICASTES18_vS19_EENS_8epilogue10collective6detail29Sm90TmaWarpSpecializedAdapterINS1D_15DefaultEpilogueIaSJ_SJ_NS1C_6thread17LinearCombinationIaLi1EiiLNS1H_9ScaleType4KindE0ELNS_15FloatRoundStyleE2EaEENS1_15EpilogueDefaultEEEEEvvEEEEvNT_6ParamsE --------------------------
	.section	.nv.shared._ZN7cutlass13device_kernelINS_4gemm6kernel13GemmUniversalIN4cute5tupleIJiiiiEEENS1_10collective13CollectiveMmaINS1_34MainloopSm90TmaGmmaWarpSpecializedILi14ENS5_IJNS4_1CILi8EEENSA_ILi1EEESC_EEENS1_35KernelTmaWarpSpecializedCooperativeEEENS5_IJNSA_ILi256EEESG_NSA_ILi32EEEEEEaNS5_IJlSC_lEEEaSJ_NS4_8TiledMMAINS4_8MMA_AtomIJNS4_4SM904GMMA27MMA_64x256x32_S32S8S8_SS_TNEEEENS4_6LayoutINS5_IJNSA_ILi2EEESC_SC_EEENS5_IJSC_NSA_ILi0EEEST_EEEEENS5_IJNS4_10UnderscoreESW_SW_EEEEENS4_13SM90_TMA_LOADENS4_14ComposedLayoutINS4_7SwizzleILi1ELi4ELi3EEENS4_18smem_ptr_flag_bitsILi8EEENSQ_INS5_IJSB_SH_EEENS5_IJSH_SC_EEEEEEEvNS4_8identityENS4_23SM90_TMA_LOAD_MULTICASTES18_vS19_EENS_8epilogue10collective6detail29Sm90TmaWarpSpecializedAdapterINS1D_15DefaultEpilogueIaSJ_SJ_NS1C_6thread17LinearCombinationIaLi1EiiLNS1H_9ScaleType4KindE0ELNS_15FloatRoundStyleE2EaEENS1_15EpilogueDefaultEEEEEvvEEEEvNT_6ParamsE,"aw",@nobits
	.sectionflags	@""
	.align	16
	.zero		1024


//--------------------- .nv.shared.reserved.0     --------------------------
	.section	.nv.shared.reserved.0,"aw",@nobits
	.weak		__nv_reservedSMEM_offset_0_alias
	.size		__nv_reservedSMEM_offset_0_alias, 0, 0
	.other		__nv_reservedSMEM_offset_0_alias,@"STO_CUDA_RESERVED_SHARED STV_DEFAULT"
__nv_reservedSMEM_offset_0_alias:
	.zero		0


//--------------------- .nv.global                --------------------------
	.section	.nv.global,"aw",@nobits
.nv.global:
	.type		_ZN40_INTERNAL_b1264bc4_4_k_cu_6a00898f_165814cute1_E,@object
	.size		_ZN40_INTERNAL_b1264bc4_4_k_cu_6a00898f_165814cute1_E,(_ZN40_INTERNAL_b1264bc4_4_k_cu_6a00898f_165814cuda3std3__45__cpo6cbeginE - _ZN40_INTERNAL_b1264bc4_4_k_cu_6a00898f_165814cute1_E)
_ZN40_INTERNAL_b1264bc4_4_k_cu_6a00898f_165814cute1_E:
	.zero		1
	.type		_ZN40_INTERNAL_b1264bc4_4_k_cu_6a00898f_165814cuda3std3__45__cpo6cbeginE,@object
	.size		_ZN40_INTERNAL_b1264bc4_4_k_cu_6a00898f_165814cuda3std3__45__cpo6cbeginE,(_ZN40_INTERNAL_b1264bc4_4_k_cu_6a00898f_165814cuda3std3__48in_placeE - _ZN40_INTERNAL_b1264bc4_4_k_cu_6a00898f_165814cuda3std3__45__cpo6cbeginE)
_ZN40_INTERNAL_b1264bc4_4_k_cu_6a00898f_165814cuda3std3__45__cpo6cbeginE:
	.zero		1
	.type		_ZN40_INTERNAL_b1264bc4_4_k_cu_6a00898f_165814cuda3std3__48in_placeE,@object
	.size		_ZN40_INTERNAL_b1264bc4_4_k_cu_6a00898f_165814cuda3std3__48in_placeE,(_ZN40_INTERNAL_b1264bc4_4_k_cu_6a00898f_165814cuda3std6ranges3__45__cpo9iter_moveE - _ZN40_INTERNAL_b1264bc4_4_k_cu_6a00898f_165814cuda3std3__48in_placeE)
_ZN40_INTERNAL_b1264bc4_4_k_cu_6a00898f_165814cuda3std3__48in_placeE:
	.zero		1
	.type		_ZN40_INTERNAL_b1264bc4_4_k_cu_6a00898f_165814cuda3std6ranges3__45__cpo9iter_moveE,@object
	.size		_ZN40_INTERNAL_b1264bc4_4_k_cu_6a00898f_165814cuda3std6ranges3__45__cpo9iter_moveE,(_ZN40_INTERNAL_b1264bc4_4_k_cu_6a00898f_165814cuda3std3__45__cpo5beginE - _ZN40_INTERNAL_b1264bc4_4_k_cu_6a00898f_165814cuda3std6ranges3__45__cpo9iter_moveE)
_ZN40_INTERNAL_b1264bc4_4_k_cu_6a00898f_165814cuda3std6ranges3__45__cpo9iter_moveE:
	.zero		1
	.type		_ZN40_INTERNAL_b1264bc4_4_k_cu_6a00898f_165814cuda3std3__45__cpo5beginE,@object
	.size		_ZN40_INTERNAL_b1264bc4_4_k_cu_6a00898f_165814cuda3std3__45__cpo5beginE,(_ZN40_INTERNAL_b1264bc4_4_k_cu_6a00898f_165814cuda3std3__442_GLOBAL__N__b1264bc4_4_k_cu_6a00898f_165816ignoreE - _ZN40_INTERNAL_b1264bc4_4_k_cu_6a00898f_165814cuda3std3__45__cpo5beginE)
_ZN40_INTERNAL_b1264bc4_4_k_cu_6a00898f_165814cuda3std3__45__cpo5beginE:
	.zero		1
	.type		_ZN40_INTERNAL_b1264bc4_4_k_cu_6a00898f_165814cuda3std3__442_GLOBAL__N__b1264bc4_4_k_cu_6a00898f_165816ignoreE,@object
	.size		_ZN40_INTERNAL_b1264bc4_4_k_cu_6a00898f_165814cuda3std3__442_GLOBAL__N__b1264bc4_4_k_cu_6a00898f_165816ignoreE,(_ZN40_INTERNAL_b1264bc4_4_k_cu_6a00898f_165814cute7productE - _ZN40_INTERNAL_b1264bc4_4_k_cu_6a00898f_165814cuda3std3__442_GLOBAL__N__b1264bc4_4_k_cu_6a00898f_165816ignoreE)
_ZN40_INTERNAL_b1264bc4_4_k_cu_6a00898f_165814cuda3std3__442_GLOBAL__N__b1264bc4_4_k_cu_6a00898f_165816ignoreE:
	.zero		1
	.type		_ZN40_INTERNAL_b1264bc4_4_k_cu_6a00898f_165814cute7productE,@object
	.size		_ZN40_INTERNAL_b1264bc4_4_k_cu_6a00898f_165814cute7productE,(_ZN40_INTERNAL_b1264bc4_4_k_cu_6a00898f_165814cuda3std3__45__cpo3endE - _ZN40_INTERNAL_b1264bc4_4_k_cu_6a00898f_165814cute7productE)
_ZN40_INTERNAL_b1264bc4_4_k_cu_6a00898f_165814cute7productE:
	.zero		1
	.type		_ZN40_INTERNAL_b1264bc4_4_k_cu_6a00898f_165814cuda3std3__45__cpo3endE,@object
	.size		_ZN40_INTERNAL_b1264bc4_4_k_cu_6a00898f_165814cuda3std3__45__cpo3endE,(_ZN40_INTERNAL_b1264bc4_4_k_cu_6a00898f_165814cuda3std3__419piecewise_constructE - _ZN40_INTERNAL_b1264bc4_4_k_cu_6a00898f_165814cuda3std3__45__cpo3endE)
_ZN40_INTERNAL_b1264bc4_4_k_cu_6a00898f_165814cuda3std3__45__cpo3endE:
	.zero		1
	.type		_ZN40_INTERNAL_b1264bc4_4_k_cu_6a00898f_165814cuda3std3__419piecewise_constructE,@object
	.size		_ZN40_INTERNAL_b1264bc4_4_k_cu_6a00898f_165814cuda3std3__419piecewise_constructE,(_ZN40_INTERNAL_b1264bc4_4_k_cu_6a00898f_165814cuda3std3__45__cpo4cendE - _ZN40_INTERNAL_b1264bc4_4_k_cu_6a00898f_165814cuda3std3__419piecewise_constructE)
_ZN40_INTERNAL_b1264bc4_4_k_cu_6a00898f_165814cuda3std3__419piecewise_constructE:
	.zero		1
	.type		_ZN40_INTERNAL_b1264bc4_4_k_cu_6a00898f_165814cuda3std3__45__cpo4cendE,@object
	.size		_ZN40_INTERNAL_b1264bc4_4_k_cu_6a00898f_165814cuda3std3__45__cpo4cendE,(_ZN40_INTERNAL_b1264bc4_4_k_cu_6a00898f_165814cuda3std6ranges3__45__cpo4swapE - _ZN40_INTERNAL_b1264bc4_4_k_cu_6a00898f_165814cuda3std3__45__cpo4cendE)
_ZN40_INTERNAL_b1264bc4_4_k_cu_6a00898f_165814cuda3std3__45__cpo4cendE:
	.zero		1
	.type		_ZN40_INTERNAL_b1264bc4_4_k_cu_6a00898f_165814cuda3std6ranges3__45__cpo4swapE,@object
	.size		_ZN40_INTERNAL_b1264bc4_4_k_cu_6a00898f_165814cuda3std6ranges3__45__cpo4swapE,(.L_8 - _ZN40_INTERNAL_b1264bc4_4_k_cu_6a00898f_165814cuda3std6ranges3__45__cpo4swapE)
_ZN40_INTERNAL_b1264bc4_4_k_cu_6a00898f_165814cuda3std6ranges3__45__cpo4swapE:
	.zero		1
.L_8:


//--------------------- .nv.constant0._ZN7cutlass13device_kernelINS_4gemm6kernel13GemmUniversalIN4cute5tupleIJiiiiEEENS1_10collective13CollectiveMmaINS1_34MainloopSm90TmaGmmaWarpSpecializedILi14ENS5_IJNS4_1CILi8EEENSA_ILi1EEESC_EEENS1_35KernelTmaWarpSpecializedCooperativeEEENS5_IJNSA_ILi256EEESG_NSA_ILi32EEEEEEaNS5_IJlSC_lEEEaSJ_NS4_8TiledMMAINS4_8MMA_AtomIJNS4_4SM904GMMA27MMA_64x256x32_S32S8S8_SS_TNEEEENS4_6LayoutINS5_IJNSA_ILi2EEESC_SC_EEENS5_IJSC_NSA_ILi0EEEST_EEEEENS5_IJNS4_10UnderscoreESW_SW_EEEEENS4_13SM90_TMA_LOADENS4_14ComposedLayoutINS4_7SwizzleILi1ELi4ELi3EEENS4_18smem_ptr_flag_bitsILi8EEENSQ_INS5_IJSB_SH_EEENS5_IJSH_SC_EEEEEEEvNS4_8identityENS4_23SM90_TMA_LOAD_MULTICASTES18_vS19_EENS_8epilogue10collective6detail29Sm90TmaWarpSpecializedAdapterINS1D_15DefaultEpilogueIaSJ_SJ_NS1C_6thread17LinearCombinationIaLi1EiiLNS1H_9ScaleType4KindE0ELNS_15FloatRoundStyleE2EaEENS1_15EpilogueDefaultEEEEEvvEEEEvNT_6ParamsE --------------------------
	.section	.nv.constant0._ZN7cutlass13device_kernelINS_4gemm6kernel13GemmUniversalIN4cute5tupleIJiiiiEEENS1_10collective13CollectiveMmaINS1_34MainloopSm90TmaGmmaWarpSpecializedILi14ENS5_IJNS4_1CILi8EEENSA_ILi1EEESC_EEENS1_35KernelTmaWarpSpecializedCooperativeEEENS5_IJNSA_ILi256EEESG_NSA_ILi32EEEEEEaNS5_IJlSC_lEEEaSJ_NS4_8TiledMMAINS4_8MMA_AtomIJNS4_4SM904GMMA27MMA_64x256x32_S32S8S8_SS_TNEEEENS4_6LayoutINS5_IJNSA_ILi2EEESC_SC_EEENS5_IJSC_NSA_ILi0EEEST_EEEEENS5_IJNS4_10UnderscoreESW_SW_EEEEENS4_13SM90_TMA_LOADENS4_14ComposedLayoutINS4_7SwizzleILi1ELi4ELi3EEENS4_18smem_ptr_flag_bitsILi8EEENSQ_INS5_IJSB_SH_EEENS5_IJSH_SC_EEEEEEEvNS4_8identityENS4_23SM90_TMA_LOAD_MULTICASTES18_vS19_EENS_8epilogue10collective6detail29Sm90TmaWarpSpecializedAdapterINS1D_15DefaultEpilogueIaSJ_SJ_NS1C_6thread17LinearCombinationIaLi1EiiLNS1H_9ScaleType4KindE0ELNS_15FloatRoundStyleE2EaEENS1_15EpilogueDefaultEEEEEvvEEEEvNT_6ParamsE,"a",@progbits
	.sectionflags	@""
	.align	4
.nv.constant0._ZN7cutlass13device_kernelINS_4gemm6kernel13GemmUniversalIN4cute5tupleIJiiiiEEENS1_10collective13CollectiveMmaINS1_34MainloopSm90TmaGmmaWarpSpecializedILi14ENS5_IJNS4_1CILi8EEENSA_ILi1EEESC_EEENS1_35KernelTmaWarpSpecializedCooperativeEEENS5_IJNSA_ILi256EEESG_NSA_ILi32EEEEEEaNS5_IJlSC_lEEEaSJ_NS4_8TiledMMAINS4_8MMA_AtomIJNS4_4SM904GMMA27MMA_64x256x32_S32S8S8_SS_TNEEEENS4_6LayoutINS5_IJNSA_ILi2EEESC_SC_EEENS5_IJSC_NSA_ILi0EEEST_EEEEENS5_IJNS4_10UnderscoreESW_SW_EEEEENS4_13SM90_TMA_LOADENS4_14ComposedLayoutINS4_7SwizzleILi1ELi4ELi3EEENS4_18smem_ptr_flag_bitsILi8EEENSQ_INS5_IJSB_SH_EEENS5_IJSH_SC_EEEEEEEvNS4_8identityENS4_23SM90_TMA_LOAD_MULTICASTES18_vS19_EENS_8epilogue10collective6detail29Sm90TmaWarpSpecializedAdapterINS1D_15DefaultEpilogueIaSJ_SJ_NS1C_6thread17LinearCombinationIaLi1EiiLNS1H_9ScaleType4KindE0ELNS_15FloatRoundStyleE2EaEENS1_15EpilogueDefaultEEEEEvvEEEEvNT_6ParamsE:
	.zero		1664


//--------------------- SYMBOLS --------------------------

	.type		.nv.reservedSmem.offset0,@object
	.size		.nv.reservedSmem.offset0,0x4
	.type		__assertfail,@function
